// auto-generated by cutlass_sweep.gemm — config: {"arch": "sm_90", "cluster_m": 1, "cluster_n": 1, "dtype": "fp32", "dtype_b": "fp32", "layout": "nt", "stages": 0, "tile_k": 64, "tile_m": 128, "tile_n": 256}
#include "cutlass/cutlass.h"
#include "cutlass/gemm/collective/collective_builder.hpp"
#include "cutlass/gemm/device/gemm_universal_adapter.h"
#include "cutlass/gemm/kernel/gemm_universal.hpp"
#include "cutlass/epilogue/collective/collective_builder.hpp"

using ElemA = float;
using ElemB = float;
using ElemCD = float;
using Acc  = float;
using TileShape    = cute::Shape<cute::_128, cute::_256, cute::_64>;
using ClusterShape = cute::Shape<cute::_1, cute::_1, cute::_1>;

using CollectiveEpilogue = typename cutlass::epilogue::collective::CollectiveBuilder<
    cutlass::arch::Sm90, cutlass::arch::OpClassTensorOp,
    TileShape, ClusterShape,
    cutlass::epilogue::collective::EpilogueTileAuto,
    Acc, Acc,
    ElemCD, cutlass::layout::RowMajor, 128 / cutlass::sizeof_bits<ElemCD>::value,
    ElemCD, cutlass::layout::RowMajor, 128 / cutlass::sizeof_bits<ElemCD>::value,
    cutlass::epilogue::collective::EpilogueScheduleAuto
  >::CollectiveOp;

using CollectiveMainloop = typename cutlass::gemm::collective::CollectiveBuilder<
    cutlass::arch::Sm90, cutlass::arch::OpClassTensorOp,
    ElemA, cutlass::layout::RowMajor, 128 / cutlass::sizeof_bits<ElemA>::value,
    ElemB, cutlass::layout::ColumnMajor, 128 / cutlass::sizeof_bits<ElemB>::value,
    Acc,
    TileShape, ClusterShape,
    cutlass::gemm::collective::StageCountAutoCarveout<static_cast<int>(sizeof(typename CollectiveEpilogue::SharedStorage))>,
    cutlass::gemm::collective::KernelScheduleAuto
  >::CollectiveOp;

using GemmKernel = cutlass::gemm::kernel::GemmUniversal<
    cute::Shape<int,int,int,int>,
    CollectiveMainloop,
    CollectiveEpilogue
>;
using Gemm = cutlass::gemm::device::GemmUniversalAdapter<GemmKernel>;

// Force the device kernel symbol into the cubin without needing a host main.
auto* _anchor = &cutlass::device_kernel<GemmKernel>;


// ===== COMPILED SASS (sm_90a) =====

	.target	sm_90a

	.elftype	@"ET_EXEC"


//--------------------- .note.nv.tkinfo           --------------------------
	.section	.note.nv.tkinfo,"",@"SHT_NOTE"
	.sectionflags	@"SHF_NOTE_NV_TKINFO"
	.tkinfo
        /*0018*/ 	.word	0x00000002
        /*0030*/ 	.string	""
        /*0030*/ 	.string	"ptxas"
        /*0030*/ 	.string	"Cuda compilation tools, release 13.0, V13.0.88"
        /*0030*/ 	.string	"Build cuda_13.0.r13.0/compiler.36424714_0"
        /*0030*/ 	.string	"-arch sm_90a -m 64 "



//--------------------- .note.nv.cuinfo           --------------------------
	.section	.note.nv.cuinfo,"",@"SHT_NOTE"
	.sectionflags	@"SHF_NOTE_NV_CUINFO"
        /*0018*/ 	.short	0x0002
        /*001a*/ 	.short	0x005a
        /*001c*/ 	.short	0x0082
	.zero		2


//--------------------- .nv.info                  --------------------------
	.section	.nv.info,"",@"SHT_CUDA_INFO"
	.align	4


	//----- nvinfo : EIATTR_REGCOUNT
	.align		4
        /*0000*/ 	.byte	0x04, 0x2f
        /*0002*/ 	.short	(.L_15 - .L_14)
	.align		4
.L_14:
        /*0004*/ 	.word	index@(_ZN7cutlass13device_kernelINS_4gemm6kernel13GemmUniversalIN4cute5tupleIJiiiiEEENS1_10collective13CollectiveMmaINS1_34MainloopSm90TmaGmmaWarpSpecializedILi2ENS5_IJNS4_1CILi1EEESB_SB_EEENS1_35KernelTmaWarpSpecializedCooperativeEEENS5_IJNSA_ILi128EEENSA_ILi256EEENSA_ILi64EEEEEEfNS5_IJlSB_lEEEfSJ_NS4_8TiledMMAINS4_8MMA_AtomIJNS4_4SM904GMMA30MMA_64x256x8_F32TF32TF32_SS_TNILNSN_7ScaleInE1ELSP_1EEEEEENS4_6LayoutINS5_IJNSA_ILi2EEESB_SB_EEENS5_IJSB_NSA_ILi0EEESV_EEEEENS5_IJNS4_10UnderscoreESY_SY_EEEEENS4_13SM90_TMA_LOADENS4_14ComposedLayoutINS4_7SwizzleILi3ELi4ELi3EEENS4_18smem_ptr_flag_bitsILi32EEENSS_INS5_IJNSA_ILi8EEENSA_ILi32EEEEEENS5_IJS18_SB_EEEEEEEvNS4_8identityES11_S1C_vS1D_EENS_8epilogue10collective6detail29Sm90TmaWarpSpecializedAdapterINS1G_15DefaultEpilogueIfSJ_SJ_NS1F_6thread17LinearCombinationIfLi1EffLNS1K_9ScaleType4KindE0ELNS_15FloatRoundStyleE2EfEENS1_15EpilogueDefaultEEEEEvvEEEEvNT_6ParamsE)
        /*0008*/ 	.word	0x000000a8


	//----- nvinfo : EIATTR_FRAME_SIZE
	.align		4
.L_15:
        /*000c*/ 	.byte	0x04, 0x11
        /*000e*/ 	.short	(.L_17 - .L_16)
	.align		4
.L_16:
        /*0010*/ 	.word	index@(_ZN7cutlass13device_kernelINS_4gemm6kernel13GemmUniversalIN4cute5tupleIJiiiiEEENS1_10collective13CollectiveMmaINS1_34MainloopSm90TmaGmmaWarpSpecializedILi2ENS5_IJNS4_1CILi1EEESB_SB_EEENS1_35KernelTmaWarpSpecializedCooperativeEEENS5_IJNSA_ILi128EEENSA_ILi256EEENSA_ILi64EEEEEEfNS5_IJlSB_lEEEfSJ_NS4_8TiledMMAINS4_8MMA_AtomIJNS4_4SM904GMMA30MMA_64x256x8_F32TF32TF32_SS_TNILNSN_7ScaleInE1ELSP_1EEEEEENS4_6LayoutINS5_IJNSA_ILi2EEESB_SB_EEENS5_IJSB_NSA_ILi0EEESV_EEEEENS5_IJNS4_10UnderscoreESY_SY_EEEEENS4_13SM90_TMA_LOADENS4_14ComposedLayoutINS4_7SwizzleILi3ELi4ELi3EEENS4_18smem_ptr_flag_bitsILi32EEENSS_INS5_IJNSA_ILi8EEENSA_ILi32EEEEEENS5_IJS18_SB_EEEEEEEvNS4_8identityES11_S1C_vS1D_EENS_8epilogue10collective6detail29Sm90TmaWarpSpecializedAdapterINS1G_15DefaultEpilogueIfSJ_SJ_NS1F_6thread17LinearCombinationIfLi1EffLNS1K_9ScaleType4KindE0ELNS_15FloatRoundStyleE2EfEENS1_15EpilogueDefaultEEEEEvvEEEEvNT_6ParamsE)
        /*0014*/ 	.word	0x00000000


	//----- nvinfo : EIATTR_MIN_STACK_SIZE
	.align		4
.L_17:
        /*0018*/ 	.byte	0x04, 0x12
        /*001a*/ 	.short	(.L_19 - .L_18)
	.align		4
.L_18:
        /*001c*/ 	.word	index@(_ZN7cutlass13device_kernelINS_4gemm6kernel13GemmUniversalIN4cute5tupleIJiiiiEEENS1_10collective13CollectiveMmaINS1_34MainloopSm90TmaGmmaWarpSpecializedILi2ENS5_IJNS4_1CILi1EEESB_SB_EEENS1_35KernelTmaWarpSpecializedCooperativeEEENS5_IJNSA_ILi128EEENSA_ILi256EEENSA_ILi64EEEEEEfNS5_IJlSB_lEEEfSJ_NS4_8TiledMMAINS4_8MMA_AtomIJNS4_4SM904GMMA30MMA_64x256x8_F32TF32TF32_SS_TNILNSN_7ScaleInE1ELSP_1EEEEEENS4_6LayoutINS5_IJNSA_ILi2EEESB_SB_EEENS5_IJSB_NSA_ILi0EEESV_EEEEENS5_IJNS4_10UnderscoreESY_SY_EEEEENS4_13SM90_TMA_LOADENS4_14ComposedLayoutINS4_7SwizzleILi3ELi4ELi3EEENS4_18smem_ptr_flag_bitsILi32EEENSS_INS5_IJNSA_ILi8EEENSA_ILi32EEEEEENS5_IJS18_SB_EEEEEEEvNS4_8identityES11_S1C_vS1D_EENS_8epilogue10collective6detail29Sm90TmaWarpSpecializedAdapterINS1G_15DefaultEpilogueIfSJ_SJ_NS1F_6thread17LinearCombinationIfLi1EffLNS1K_9ScaleType4KindE0ELNS_15FloatRoundStyleE2EfEENS1_15EpilogueDefaultEEEEEvvEEEEvNT_6ParamsE)
        /*0020*/ 	.word	0x00000000
.L_19:


//--------------------- .nv.compat                --------------------------
	.section	.nv.compat,"",@"SHT_CUDA_COMPAT_INFO"
	.align	4
        /*0000*/ 	.byte	0x02, 0x09, 0x01, 0x00, 0x02, 0x02, 0x04, 0x00, 0x02, 0x05, 0x05, 0x00, 0x03, 0x07, 0x01, 0x01
        /*0010*/ 	.byte	0x02, 0x03, 0x01, 0x00, 0x02, 0x06, 0x01, 0x00, 0x04, 0x0b, 0x08, 0x00, 0x00, 0x00, 0x00, 0x00
        /*0020*/ 	.byte	0x00, 0x00, 0x00, 0x00


//--------------------- .nv.info._ZN7cutlass13device_kernelINS_4gemm6kernel13GemmUniversalIN4cute5tupleIJiiiiEEENS1_10collective13CollectiveMmaINS1_34MainloopSm90TmaGmmaWarpSpecializedILi2ENS5_IJNS4_1CILi1EEESB_SB_EEENS1_35KernelTmaWarpSpecializedCooperativeEEENS5_IJNSA_ILi128EEENSA_ILi256EEENSA_ILi64EEEEEEfNS5_IJlSB_lEEEfSJ_NS4_8TiledMMAINS4_8MMA_AtomIJNS4_4SM904GMMA30MMA_64x256x8_F32TF32TF32_SS_TNILNSN_7ScaleInE1ELSP_1EEEEEENS4_6LayoutINS5_IJNSA_ILi2EEESB_SB_EEENS5_IJSB_NSA_ILi0EEESV_EEEEENS5_IJNS4_10UnderscoreESY_SY_EEEEENS4_13SM90_TMA_LOADENS4_14ComposedLayoutINS4_7SwizzleILi3ELi4ELi3EEENS4_18smem_ptr_flag_bitsILi32EEENSS_INS5_IJNSA_ILi8EEENSA_ILi32EEEEEENS5_IJS18_SB_EEEEEEEvNS4_8identityES11_S1C_vS1D_EENS_8epilogue10collective6detail29Sm90TmaWarpSpecializedAdapterINS1G_15DefaultEpilogueIfSJ_SJ_NS1F_6thread17LinearCombinationIfLi1EffLNS1K_9ScaleType4KindE0ELNS_15FloatRoundStyleE2EfEENS1_15EpilogueDefaultEEEEEvvEEEEvNT_6ParamsE --------------------------
	.section	.nv.info._ZN7cutlass13device_kernelINS_4gemm6kernel13GemmUniversalIN4cute5tupleIJiiiiEEENS1_10collective13CollectiveMmaINS1_34MainloopSm90TmaGmmaWarpSpecializedILi2ENS5_IJNS4_1CILi1EEESB_SB_EEENS1_35KernelTmaWarpSpecializedCooperativeEEENS5_IJNSA_ILi128EEENSA_ILi256EEENSA_ILi64EEEEEEfNS5_IJlSB_lEEEfSJ_NS4_8TiledMMAINS4_8MMA_AtomIJNS4_4SM904GMMA30MMA_64x256x8_F32TF32TF32_SS_TNILNSN_7ScaleInE1ELSP_1EEEEEENS4_6LayoutINS5_IJNSA_ILi2EEESB_SB_EEENS5_IJSB_NSA_ILi0EEESV_EEEEENS5_IJNS4_10UnderscoreESY_SY_EEEEENS4_13SM90_TMA_LOADENS4_14ComposedLayoutINS4_7SwizzleILi3ELi4ELi3EEENS4_18smem_ptr_flag_bitsILi32EEENSS_INS5_IJNSA_ILi8EEENSA_ILi32EEEEEENS5_IJS18_SB_EEEEEEEvNS4_8identityES11_S1C_vS1D_EENS_8epilogue10collective6detail29Sm90TmaWarpSpecializedAdapterINS1G_15DefaultEpilogueIfSJ_SJ_NS1F_6thread17LinearCombinationIfLi1EffLNS1K_9ScaleType4KindE0ELNS_15FloatRoundStyleE2EfEENS1_15EpilogueDefaultEEEEEvvEEEEvNT_6ParamsE,"",@"SHT_CUDA_INFO"
	.sectionflags	@""
	.align	4


	//----- nvinfo : EIATTR_CUDA_API_VERSION
	.align		4
        /*0000*/ 	.byte	0x04, 0x37
        /*0002*/ 	.short	(.L_21 - .L_20)
.L_20:
        /*0004*/ 	.word	0x00000082


	//----- nvinfo : EIATTR_KPARAM_INFO
	.align		4
.L_21:
        /*0008*/ 	.byte	0x04, 0x17
        /*000a*/ 	.short	(.L_23 - .L_22)
.L_22:
        /*000c*/ 	.word	0x00000000
        /*0010*/ 	.short	0x0000
        /*0012*/ 	.short	0x0070
        /*0014*/ 	.byte	0x00, 0xf0, 0x01, 0x10


	//----- nvinfo : EIATTR_SPARSE_MMA_MASK
	.align		4
.L_23:
        /*0018*/ 	.byte	0x03, 0x50
        /*001a*/ 	.short	0x0000


	//----- nvinfo : EIATTR_MAXREG_COUNT
	.align		4
        /*001c*/ 	.byte	0x03, 0x1b
        /*001e*/ 	.short	0x00a8


	//----- nvinfo : EIATTR_NUM_BARRIERS
	.align		4
        /*0020*/ 	.byte	0x02, 0x4c
        /*0022*/ 	.byte	0x01
	.zero		1


	//----- nvinfo : EIATTR_EXTERNS
	.align		4
        /*0024*/ 	.byte	0x04, 0x0f
        /*0026*/ 	.short	(.L_25 - .L_24)


	//   ....[0]....
	.align		4
.L_24:
        /*0028*/ 	.word	index@(__assertfail)


	//----- nvinfo : EIATTR_MERCURY_ISA_VERSION
	.align		4
.L_25:
        /*002c*/ 	.byte	0x03, 0x5f
        /*002e*/ 	.short	0x0101


	//----- nvinfo : EIATTR_INT_WARP_WIDE_INSTR_OFFSETS
	.align		4
        /*0030*/ 	.byte	0x04, 0x31
        /*0032*/ 	.short	(.L_27 - .L_26)


	//   ....[0]....
.L_26:
        /*0034*/ 	.word	0x00000370


	//   ....[1]....
        /*0038*/ 	.word	0x000003a0


	//   ....[2]....
        /*003c*/ 	.word	0x00000480


	//----- nvinfo : EIATTR_COOP_GROUP_MASK_REGIDS
	.align		4
.L_27:
        /*0040*/ 	.byte	0x04, 0x29
        /*0042*/ 	.short	(.L_29 - .L_28)


	//   ....[0]....
.L_28:
        /*0044*/ 	.word	0xffffffff


	//   ....[1]....
        /*0048*/ 	.word	0xffffffff


	//   ....[2]....
        /*004c*/ 	.word	0xffffffff


	//   ....[3]....
        /*0050*/ 	.word	0xffffffff


	//   ....[4]....
        /*0054*/ 	.word	0xffffffff


	//----- nvinfo : EIATTR_COOP_GROUP_INSTR_OFFSETS
	.align		4
.L_29:
        /*0058*/ 	.byte	0x04, 0x28
        /*005a*/ 	.short	(.L_31 - .L_30)


	//   ....[0]....
.L_30:
        /*005c*/ 	.word	0x00000060


	//   ....[1]....
        /*0060*/ 	.word	0x00000070


	//   ....[2]....
        /*0064*/ 	.word	0x00000130


	//   ....[3]....
        /*0068*/ 	.word	0x00000280


	//   ....[4]....
        /*006c*/ 	.word	0x00000f30


	//----- nvinfo : EIATTR_REG_RECONFIG
	.align		4
.L_31:
        /*0070*/ 	.byte	0x01, 0x54
	.zero		2


	//----- nvinfo : EIATTR_SYSCALL_OFFSETS
	.align		4
        /*0074*/ 	.byte	0x04, 0x46
        /*0076*/ 	.short	(.L_33 - .L_32)


	//   ....[0]....
.L_32:
        /*0078*/ 	.word	0x000010f0


	//----- nvinfo : EIATTR_MBARRIER_INSTR_OFFSETS
	.align		4
.L_33:
        /*007c*/ 	.byte	0x04, 0x39
        /*007e*/ 	.short	(.L_35 - .L_34)


	//   ....[0]....
.L_34:
        /*0080*/ 	.word	0x00000230
        /*0084*/ 	.word	0x000000ff
        /*0088*/ 	.word	0x00000000
        /*008c*/ 	.short	0x0100
        /*008e*/ 	.byte	0x08
	.zero		1


	//   ....[1]....
        /*0090*/ 	.word	0x00000240
        /*0094*/ 	.word	0x000000ff
        /*0098*/ 	.word	0x00000010
        /*009c*/ 	.short	0x0100
        /*009e*/ 	.byte	0x08
	.zero		1


	//   ....[2]....
        /*00a0*/ 	.word	0x00000250
        /*00a4*/ 	.word	0x000000ff
        /*00a8*/ 	.word	0x00000008
        /*00ac*/ 	.short	0x0100
        /*00ae*/ 	.byte	0x08
	.zero		1


	//   ....[3]....
        /*00b0*/ 	.word	0x00000260
        /*00b4*/ 	.word	0x000000ff
        /*00b8*/ 	.word	0x00000018
        /*00bc*/ 	.short	0x0100
        /*00be*/ 	.byte	0x08
	.zero		1


	//   ....[4]....
        /*00c0*/ 	.word	0x000004f0
        /*00c4*/ 	.word	0x000000ff
        /*00c8*/ 	.word	0x00000030
        /*00cc*/ 	.short	0x0100
        /*00ce*/ 	.byte	0x06
	.zero		1


	//   ....[5]....
        /*00d0*/ 	.word	0x00000550
        /*00d4*/ 	.word	0x000000ff
        /*00d8*/ 	.word	0x00000038
        /*00dc*/ 	.short	0x0100
        /*00de*/ 	.byte	0x06
	.zero		1


	//   ....[6]....
        /*00e0*/ 	.word	0x00001170
        /*00e4*/ 	.word	0x00000003
        /*00e8*/ 	.word	0x00000000
        /*00ec*/ 	.short	0x010a
        /*00ee*/ 	.byte	0x3f
	.zero		1


	//   ....[7]....
        /*00f0*/ 	.word	0x000011b0
        /*00f4*/ 	.word	0x00000003
        /*00f8*/ 	.word	0x00000000
        /*00fc*/ 	.short	0x010a
        /*00fe*/ 	.byte	0x3f
	.zero		1


	//   ....[8]....
        /*0100*/ 	.word	0x00001780
        /*0104*/ 	.word	0x000000ff
        /*0108*/ 	.word	0x00000000
        /*010c*/ 	.short	0x010a
        /*010e*/ 	.byte	0x09
	.zero		1


	//   ....[9]....
        /*0110*/ 	.word	0x000017c0
        /*0114*/ 	.word	0x000000ff
        /*0118*/ 	.word	0x00000000
        /*011c*/ 	.short	0x010a
        /*011e*/ 	.byte	0x09
	.zero		1


	//   ....[10]....
        /*0120*/ 	.word	0x00001c50
        /*0124*/ 	.word	0x000000ff
        /*0128*/ 	.word	0x00000000
        /*012c*/ 	.short	0x0101
        /*012e*/ 	.byte	0x08
	.zero		1


	//   ....[11]....
        /*0130*/ 	.word	0x00001e30
        /*0134*/ 	.word	0x000000ff
        /*0138*/ 	.word	0x00000000
        /*013c*/ 	.short	0x0101
        /*013e*/ 	.byte	0x04
	.zero		1


	//   ....[12]....
        /*0140*/ 	.word	0x00009480
        /*0144*/ 	.word	0x0000000c
        /*0148*/ 	.word	0x00000010
        /*014c*/ 	.short	0x010a
        /*014e*/ 	.byte	0x3f
	.zero		1


	//   ....[13]....
        /*0150*/ 	.word	0x00009900
        /*0154*/ 	.word	0x00000005
        /*0158*/ 	.word	0x00000038
        /*015c*/ 	.short	0x0101
        /*015e*/ 	.byte	0x3f
	.zero		1


	//   ....[14]....
        /*0160*/ 	.word	0x0000a000
        /*0164*/ 	.word	0x00000007
        /*0168*/ 	.word	0x00000000
        /*016c*/ 	.short	0x010a
        /*016e*/ 	.byte	0x3f
	.zero		1


	//   ....[15]....
        /*0170*/ 	.word	0x0000a080
        /*0174*/ 	.word	0x00000005
        /*0178*/ 	.word	0x00000000
        /*017c*/ 	.short	0x010a
        /*017e*/ 	.byte	0x3f
	.zero		1


	//   ....[16]....
        /*0180*/ 	.word	0x0000a0e0
        /*0184*/ 	.word	0x00000003
        /*0188*/ 	.word	0x00000000
        /*018c*/ 	.short	0x010a
        /*018e*/ 	.byte	0x3f
	.zero		1


	//   ....[17]....
        /*0190*/ 	.word	0x0000a140
        /*0194*/ 	.word	0x00000004
        /*0198*/ 	.word	0x00000000
        /*019c*/ 	.short	0x010a
        /*019e*/ 	.byte	0x3f
	.zero		1


	//   ....[18]....
        /*01a0*/ 	.word	0x0000a210
        /*01a4*/ 	.word	0x0000000c
        /*01a8*/ 	.word	0x00000010
        /*01ac*/ 	.short	0x010a
        /*01ae*/ 	.byte	0x3f
	.zero		1


	//   ....[19]....
        /*01b0*/ 	.word	0x0000a2e0
        /*01b4*/ 	.word	0x00000007
        /*01b8*/ 	.word	0x00000000
        /*01bc*/ 	.short	0x010a
        /*01be*/ 	.byte	0x3f
	.zero		1


	//----- nvinfo : EIATTR_NUM_MBARRIERS
	.align		4
.L_35:
        /*01c0*/ 	.byte	0x03, 0x38
        /*01c2*/ 	.short	0x0006


	//----- nvinfo : EIATTR_EXIT_INSTR_OFFSETS
	.align		4
        /*01c4*/ 	.byte	0x04, 0x1c
        /*01c6*/ 	.short	(.L_37 - .L_36)


	//   ....[0]....
.L_36:
        /*01c8*/ 	.word	0x000005a0


	//   ....[1]....
        /*01cc*/ 	.word	0x00000e60


	//   ....[2]....
        /*01d0*/ 	.word	0x00008af0


	//   ....[3]....
        /*01d4*/ 	.word	0x00009120


	//   ....[4]....
        /*01d8*/ 	.word	0x0000a0d0


	//----- nvinfo : EIATTR_MAX_THREADS
	.align		4
.L_37:
        /*01dc*/ 	.byte	0x04, 0x05
        /*01de*/ 	.short	(.L_39 - .L_38)
.L_38:
        /*01e0*/ 	.word	0x00000180
        /*01e4*/ 	.word	0x00000001
        /*01e8*/ 	.word	0x00000001


	//----- nvinfo : EIATTR_CRS_STACK_SIZE
	.align		4
.L_39:
        /*01ec*/ 	.byte	0x04, 0x1e
        /*01ee*/ 	.short	(.L_41 - .L_40)
.L_40:
        /*01f0*/ 	.word	0x00000000


	//----- nvinfo : EIATTR_CBANK_PARAM_SIZE
	.align		4
.L_41:
        /*01f4*/ 	.byte	0x03, 0x19
        /*01f6*/ 	.short	0x0470


	//----- nvinfo : EIATTR_PARAM_CBANK
	.align		4
        /*01f8*/ 	.byte	0x04, 0x0a
        /*01fa*/ 	.short	(.L_43 - .L_42)
	.align		4
.L_42:
        /*01fc*/ 	.word	index@(.nv.constant0._ZN7cutlass13device_kernelINS_4gemm6kernel13GemmUniversalIN4cute5tupleIJiiiiEEENS1_10collective13CollectiveMmaINS1_34MainloopSm90TmaGmmaWarpSpecializedILi2ENS5_IJNS4_1CILi1EEESB_SB_EEENS1_35KernelTmaWarpSpecializedCooperativeEEENS5_IJNSA_ILi128EEENSA_ILi256EEENSA_ILi64EEEEEEfNS5_IJlSB_lEEEfSJ_NS4_8TiledMMAINS4_8MMA_AtomIJNS4_4SM904GMMA30MMA_64x256x8_F32TF32TF32_SS_TNILNSN_7ScaleInE1ELSP_1EEEEEENS4_6LayoutINS5_IJNSA_ILi2EEESB_SB_EEENS5_IJSB_NSA_ILi0EEESV_EEEEENS5_IJNS4_10UnderscoreESY_SY_EEEEENS4_13SM90_TMA_LOADENS4_14ComposedLayoutINS4_7SwizzleILi3ELi4ELi3EEENS4_18smem_ptr_flag_bitsILi32EEENSS_INS5_IJNSA_ILi8EEENSA_ILi32EEEEEENS5_IJS18_SB_EEEEEEEvNS4_8identityES11_S1C_vS1D_EENS_8epilogue10collective6detail29Sm90TmaWarpSpecializedAdapterINS1G_15DefaultEpilogueIfSJ_SJ_NS1F_6thread17LinearCombinationIfLi1EffLNS1K_9ScaleType4KindE0ELNS_15FloatRoundStyleE2EfEENS1_15EpilogueDefaultEEEEEvvEEEEvNT_6ParamsE)
        /*0200*/ 	.short	0x0210
        /*0202*/ 	.short	0x0470


	//----- nvinfo : EIATTR_SW_WAR
	.align		4
.L_43:
        /*0204*/ 	.byte	0x04, 0x36
        /*0206*/ 	.short	(.L_45 - .L_44)
.L_44:
        /*0208*/ 	.word	0x00000008
.L_45:


//--------------------- .nv.callgraph             --------------------------
	.section	.nv.callgraph,"",@"SHT_CUDA_CALLGRAPH"
	.align	4
	.sectionentsize	8
	.align		4
        /*0000*/ 	.word	0x00000000
	.align		4
        /*0004*/ 	.word	0xffffffff
	.align		4
        /*0008*/ 	.word	index@(_ZN7cutlass13device_kernelINS_4gemm6kernel13GemmUniversalIN4cute5tupleIJiiiiEEENS1_10collective13CollectiveMmaINS1_34MainloopSm90TmaGmmaWarpSpecializedILi2ENS5_IJNS4_1CILi1EEESB_SB_EEENS1_35KernelTmaWarpSpecializedCooperativeEEENS5_IJNSA_ILi128EEENSA_ILi256EEENSA_ILi64EEEEEEfNS5_IJlSB_lEEEfSJ_NS4_8TiledMMAINS4_8MMA_AtomIJNS4_4SM904GMMA30MMA_64x256x8_F32TF32TF32_SS_TNILNSN_7ScaleInE1ELSP_1EEEEEENS4_6LayoutINS5_IJNSA_ILi2EEESB_SB_EEENS5_IJSB_NSA_ILi0EEESV_EEEEENS5_IJNS4_10UnderscoreESY_SY_EEEEENS4_13SM90_TMA_LOADENS4_14ComposedLayoutINS4_7SwizzleILi3ELi4ELi3EEENS4_18smem_ptr_flag_bitsILi32EEENSS_INS5_IJNSA_ILi8EEENSA_ILi32EEEEEENS5_IJS18_SB_EEEEEEEvNS4_8identityES11_S1C_vS1D_EENS_8epilogue10collective6detail29Sm90TmaWarpSpecializedAdapterINS1G_15DefaultEpilogueIfSJ_SJ_NS1F_6thread17LinearCombinationIfLi1EffLNS1K_9ScaleType4KindE0ELNS_15FloatRoundStyleE2EfEENS1_15EpilogueDefaultEEEEEvvEEEEvNT_6ParamsE)
	.align		4
        /*000c*/ 	.word	index@(__assertfail)
	.align		4
        /*0010*/ 	.word	0x00000000
	.align		4
        /*0014*/ 	.word	0xfffffffe
	.align		4
        /*0018*/ 	.word	0x00000000
	.align		4
        /*001c*/ 	.word	0xfffffffd
	.align		4
        /*0020*/ 	.word	0x00000000
	.align		4
        /*0024*/ 	.word	0xfffffffc


//--------------------- .nv.constant4             --------------------------
	.section	.nv.constant4,"a",@progbits
	.align	8
	.align		8
.nv.constant4:
        /*0000*/ 	.dword	__assertfail
	.align		8
        /*0008*/ 	.dword	__unnamed_1
	.align		8
        /*0010*/ 	.dword	_ZN40_INTERNAL_0d343b93_4_k_cu_7ce282c8_262794cuda3std3__45__cpo5beginE
	.align		8
        /*0018*/ 	.dword	_ZN40_INTERNAL_0d343b93_4_k_cu_7ce282c8_262794cuda3std3__45__cpo3endE
	.align		8
        /*0020*/ 	.dword	_ZN40_INTERNAL_0d343b93_4_k_cu_7ce282c8_262794cuda3std3__45__cpo6cbeginE
	.align		8
        /*0028*/ 	.dword	_ZN40_INTERNAL_0d343b93_4_k_cu_7ce282c8_262794cuda3std3__45__cpo4cendE
	.align		8
        /*0030*/ 	.dword	_ZN40_INTERNAL_0d343b93_4_k_cu_7ce282c8_262794cuda3std3__442_GLOBAL__N__0d343b93_4_k_cu_7ce282c8_262796ignoreE
	.align		8
        /*0038*/ 	.dword	_ZN40_INTERNAL_0d343b93_4_k_cu_7ce282c8_262794cuda3std3__419piecewise_constructE
	.align		8
        /*0040*/ 	.dword	_ZN40_INTERNAL_0d343b93_4_k_cu_7ce282c8_262794cuda3std3__48in_placeE
	.align		8
        /*0048*/ 	.dword	_ZN40_INTERNAL_0d343b93_4_k_cu_7ce282c8_262794cuda3std6ranges3__45__cpo4swapE
	.align		8
        /*0050*/ 	.dword	_ZN40_INTERNAL_0d343b93_4_k_cu_7ce282c8_262794cuda3std6ranges3__45__cpo9iter_moveE
	.align		8
        /*0058*/ 	.dword	_ZN40_INTERNAL_0d343b93_4_k_cu_7ce282c8_262794cute7productE
	.align		8
        /*0060*/ 	.dword	_ZN40_INTERNAL_0d343b93_4_k_cu_7ce282c8_262794cute1_E
	.align		8
        /*0068*/ 	.dword	$str$22
	.align		8
        /*0070*/ 	.dword	$str$23


//--------------------- .text._ZN7cutlass13device_kernelINS_4gemm6kernel13GemmUniversalIN4cute5tupleIJiiiiEEENS1_10collective13CollectiveMmaINS1_34MainloopSm90TmaGmmaWarpSpecializedILi2ENS5_IJNS4_1CILi1EEESB_SB_EEENS1_35KernelTmaWarpSpecializedCooperativeEEENS5_IJNSA_ILi128EEENSA_ILi256EEENSA_ILi64EEEEEEfNS5_IJlSB_lEEEfSJ_NS4_8TiledMMAINS4_8MMA_AtomIJNS4_4SM904GMMA30MMA_64x256x8_F32TF32TF32_SS_TNILNSN_7ScaleInE1ELSP_1EEEEEENS4_6LayoutINS5_IJNSA_ILi2EEESB_SB_EEENS5_IJSB_NSA_ILi0EEESV_EEEEENS5_IJNS4_10UnderscoreESY_SY_EEEEENS4_13SM90_TMA_LOADENS4_14ComposedLayoutINS4_7SwizzleILi3ELi4ELi3EEENS4_18smem_ptr_flag_bitsILi32EEENSS_INS5_IJNSA_ILi8EEENSA_ILi32EEEEEENS5_IJS18_SB_EEEEEEEvNS4_8identityES11_S1C_vS1D_EENS_8epilogue10collective6detail29Sm90TmaWarpSpecializedAdapterINS1G_15DefaultEpilogueIfSJ_SJ_NS1F_6thread17LinearCombinationIfLi1EffLNS1K_9ScaleType4KindE0ELNS_15FloatRoundStyleE2EfEENS1_15EpilogueDefaultEEEEEvvEEEEvNT_6ParamsE --------------------------
	.section	.text._ZN7cutlass13device_kernelINS_4gemm6kernel13GemmUniversalIN4cute5tupleIJiiiiEEENS1_10collective13CollectiveMmaINS1_34MainloopSm90TmaGmmaWarpSpecializedILi2ENS5_IJNS4_1CILi1EEESB_SB_EEENS1_35KernelTmaWarpSpecializedCooperativeEEENS5_IJNSA_ILi128EEENSA_ILi256EEENSA_ILi64EEEEEEfNS5_IJlSB_lEEEfSJ_NS4_8TiledMMAINS4_8MMA_AtomIJNS4_4SM904GMMA30MMA_64x256x8_F32TF32TF32_SS_TNILNSN_7ScaleInE1ELSP_1EEEEEENS4_6LayoutINS5_IJNSA_ILi2EEESB_SB_EEENS5_IJSB_NSA_ILi0EEESV_EEEEENS5_IJNS4_10UnderscoreESY_SY_EEEEENS4_13SM90_TMA_LOADENS4_14ComposedLayoutINS4_7SwizzleILi3ELi4ELi3EEENS4_18smem_ptr_flag_bitsILi32EEENSS_INS5_IJNSA_ILi8EEENSA_ILi32EEEEEENS5_IJS18_SB_EEEEEEEvNS4_8identityES11_S1C_vS1D_EENS_8epilogue10collective6detail29Sm90TmaWarpSpecializedAdapterINS1G_15DefaultEpilogueIfSJ_SJ_NS1F_6thread17LinearCombinationIfLi1EffLNS1K_9ScaleType4KindE0ELNS_15FloatRoundStyleE2EfEENS1_15EpilogueDefaultEEEEEvvEEEEvNT_6ParamsE,"ax",@progbits
	.align	128
.text._ZN7cutlass13device_kernelINS_4gemm6kernel13GemmUniversalIN4cute5tupleIJiiiiEEENS1_10collective13CollectiveMmaINS1_34MainloopSm90TmaGmmaWarpSpecializedILi2ENS5_IJNS4_1CILi1EEESB_SB_EEENS1_35KernelTmaWarpSpecializedCooperativeEEENS5_IJNSA_ILi128EEENSA_ILi256EEENSA_ILi64EEEEEEfNS5_IJlSB_lEEEfSJ_NS4_8TiledMMAINS4_8MMA_AtomIJNS4_4SM904GMMA30MMA_64x256x8_F32TF32TF32_SS_TNILNSN_7ScaleInE1ELSP_1EEEEEENS4_6LayoutINS5_IJNSA_ILi2EEESB_SB_EEENS5_IJSB_NSA_ILi0EEESV_EEEEENS5_IJNS4_10UnderscoreESY_SY_EEEEENS4_13SM90_TMA_LOADENS4_14ComposedLayoutINS4_7SwizzleILi3ELi4ELi3EEENS4_18smem_ptr_flag_bitsILi32EEENSS_INS5_IJNSA_ILi8EEENSA_ILi32EEEEEENS5_IJS18_SB_EEEEEEEvNS4_8identityES11_S1C_vS1D_EENS_8epilogue10collective6detail29Sm90TmaWarpSpecializedAdapterINS1G_15DefaultEpilogueIfSJ_SJ_NS1F_6thread17LinearCombinationIfLi1EffLNS1K_9ScaleType4KindE0ELNS_15FloatRoundStyleE2EfEENS1_15EpilogueDefaultEEEEEvvEEEEvNT_6ParamsE:
        .type           _ZN7cutlass13device_kernelINS_4gemm6kernel13GemmUniversalIN4cute5tupleIJiiiiEEENS1_10collective13CollectiveMmaINS1_34MainloopSm90TmaGmmaWarpSpecializedILi2ENS5_IJNS4_1CILi1EEESB_SB_EEENS1_35KernelTmaWarpSpecializedCooperativeEEENS5_IJNSA_ILi128EEENSA_ILi256EEENSA_ILi64EEEEEEfNS5_IJlSB_lEEEfSJ_NS4_8TiledMMAINS4_8MMA_AtomIJNS4_4SM904GMMA30MMA_64x256x8_F32TF32TF32_SS_TNILNSN_7ScaleInE1ELSP_1EEEEEENS4_6LayoutINS5_IJNSA_ILi2EEESB_SB_EEENS5_IJSB_NSA_ILi0EEESV_EEEEENS5_IJNS4_10UnderscoreESY_SY_EEEEENS4_13SM90_TMA_LOADENS4_14ComposedLayoutINS4_7SwizzleILi3ELi4ELi3EEENS4_18smem_ptr_flag_bitsILi32EEENSS_INS5_IJNSA_ILi8EEENSA_ILi32EEEEEENS5_IJS18_SB_EEEEEEEvNS4_8identityES11_S1C_vS1D_EENS_8epilogue10collective6detail29Sm90TmaWarpSpecializedAdapterINS1G_15DefaultEpilogueIfSJ_SJ_NS1F_6thread17LinearCombinationIfLi1EffLNS1K_9ScaleType4KindE0ELNS_15FloatRoundStyleE2EfEENS1_15EpilogueDefaultEEEEEvvEEEEvNT_6ParamsE,@function
        .size           _ZN7cutlass13device_kernelINS_4gemm6kernel13GemmUniversalIN4cute5tupleIJiiiiEEENS1_10collective13CollectiveMmaINS1_34MainloopSm90TmaGmmaWarpSpecializedILi2ENS5_IJNS4_1CILi1EEESB_SB_EEENS1_35KernelTmaWarpSpecializedCooperativeEEENS5_IJNSA_ILi128EEENSA_ILi256EEENSA_ILi64EEEEEEfNS5_IJlSB_lEEEfSJ_NS4_8TiledMMAINS4_8MMA_AtomIJNS4_4SM904GMMA30MMA_64x256x8_F32TF32TF32_SS_TNILNSN_7ScaleInE1ELSP_1EEEEEENS4_6LayoutINS5_IJNSA_ILi2EEESB_SB_EEENS5_IJSB_NSA_ILi0EEESV_EEEEENS5_IJNS4_10UnderscoreESY_SY_EEEEENS4_13SM90_TMA_LOADENS4_14ComposedLayoutINS4_7SwizzleILi3ELi4ELi3EEENS4_18smem_ptr_flag_bitsILi32EEENSS_INS5_IJNSA_ILi8EEENSA_ILi32EEEEEENS5_IJS18_SB_EEEEEEEvNS4_8identityES11_S1C_vS1D_EENS_8epilogue10collective6detail29Sm90TmaWarpSpecializedAdapterINS1G_15DefaultEpilogueIfSJ_SJ_NS1F_6thread17LinearCombinationIfLi1EffLNS1K_9ScaleType4KindE0ELNS_15FloatRoundStyleE2EfEENS1_15EpilogueDefaultEEEEEvvEEEEvNT_6ParamsE,(.L_x_318 - _ZN7cutlass13device_kernelINS_4gemm6kernel13GemmUniversalIN4cute5tupleIJiiiiEEENS1_10collective13CollectiveMmaINS1_34MainloopSm90TmaGmmaWarpSpecializedILi2ENS5_IJNS4_1CILi1EEESB_SB_EEENS1_35KernelTmaWarpSpecializedCooperativeEEENS5_IJNSA_ILi128EEENSA_ILi256EEENSA_ILi64EEEEEEfNS5_IJlSB_lEEEfSJ_NS4_8TiledMMAINS4_8MMA_AtomIJNS4_4SM904GMMA30MMA_64x256x8_F32TF32TF32_SS_TNILNSN_7ScaleInE1ELSP_1EEEEEENS4_6LayoutINS5_IJNSA_ILi2EEESB_SB_EEENS5_IJSB_NSA_ILi0EEESV_EEEEENS5_IJNS4_10UnderscoreESY_SY_EEEEENS4_13SM90_TMA_LOADENS4_14ComposedLayoutINS4_7SwizzleILi3ELi4ELi3EEENS4_18smem_ptr_flag_bitsILi32EEENSS_INS5_IJNSA_ILi8EEENSA_ILi32EEEEEENS5_IJS18_SB_EEEEEEEvNS4_8identityES11_S1C_vS1D_EENS_8epilogue10collective6detail29Sm90TmaWarpSpecializedAdapterINS1G_15DefaultEpilogueIfSJ_SJ_NS1F_6thread17LinearCombinationIfLi1EffLNS1K_9ScaleType4KindE0ELNS_15FloatRoundStyleE2EfEENS1_15EpilogueDefaultEEEEEvvEEEEvNT_6ParamsE)
        .other          _ZN7cutlass13device_kernelINS_4gemm6kernel13GemmUniversalIN4cute5tupleIJiiiiEEENS1_10collective13CollectiveMmaINS1_34MainloopSm90TmaGmmaWarpSpecializedILi2ENS5_IJNS4_1CILi1EEESB_SB_EEENS1_35KernelTmaWarpSpecializedCooperativeEEENS5_IJNSA_ILi128EEENSA_ILi256EEENSA_ILi64EEEEEEfNS5_IJlSB_lEEEfSJ_NS4_8TiledMMAINS4_8MMA_AtomIJNS4_4SM904GMMA30MMA_64x256x8_F32TF32TF32_SS_TNILNSN_7ScaleInE1ELSP_1EEEEEENS4_6LayoutINS5_IJNSA_ILi2EEESB_SB_EEENS5_IJSB_NSA_ILi0EEESV_EEEEENS5_IJNS4_10UnderscoreESY_SY_EEEEENS4_13SM90_TMA_LOADENS4_14ComposedLayoutINS4_7SwizzleILi3ELi4ELi3EEENS4_18smem_ptr_flag_bitsILi32EEENSS_INS5_IJNSA_ILi8EEENSA_ILi32EEEEEENS5_IJS18_SB_EEEEEEEvNS4_8identityES11_S1C_vS1D_EENS_8epilogue10collective6detail29Sm90TmaWarpSpecializedAdapterINS1G_15DefaultEpilogueIfSJ_SJ_NS1F_6thread17LinearCombinationIfLi1EffLNS1K_9ScaleType4KindE0ELNS_15FloatRoundStyleE2EfEENS1_15EpilogueDefaultEEEEEvvEEEEvNT_6ParamsE,@"STO_CUDA_ENTRY STV_DEFAULT"
_ZN7cutlass13device_kernelINS_4gemm6kernel13GemmUniversalIN4cute5tupleIJiiiiEEENS1_10collective13CollectiveMmaINS1_34MainloopSm90TmaGmmaWarpSpecializedILi2ENS5_IJNS4_1CILi1EEESB_SB_EEENS1_35KernelTmaWarpSpecializedCooperativeEEENS5_IJNSA_ILi128EEENSA_ILi256EEENSA_ILi64EEEEEEfNS5_IJlSB_lEEEfSJ_NS4_8TiledMMAINS4_8MMA_AtomIJNS4_4SM904GMMA30MMA_64x256x8_F32TF32TF32_SS_TNILNSN_7ScaleInE1ELSP_1EEEEEENS4_6LayoutINS5_IJNSA_ILi2EEESB_SB_EEENS5_IJSB_NSA_ILi0EEESV_EEEEENS5_IJNS4_10UnderscoreESY_SY_EEEEENS4_13SM90_TMA_LOADENS4_14ComposedLayoutINS4_7SwizzleILi3ELi4ELi3EEENS4_18smem_ptr_flag_bitsILi32EEENSS_INS5_IJNSA_ILi8EEENSA_ILi32EEEEEENS5_IJS18_SB_EEEEEEEvNS4_8identityES11_S1C_vS1D_EENS_8epilogue10collective6detail29Sm90TmaWarpSpecializedAdapterINS1G_15DefaultEpilogueIfSJ_SJ_NS1F_6thread17LinearCombinationIfLi1EffLNS1K_9ScaleType4KindE0ELNS_15FloatRoundStyleE2EfEENS1_15EpilogueDefaultEEEEEvvEEEEvNT_6ParamsE:
[----:B------:R-:W0:Y:S01]  /*0000*/  LDC R1, c[0x0][0x28] ;  /* 0x00000a00ff017b82 */ /* 0x000e220000000800 */
[----:B------:R-:W1:Y:S01]  /*0010*/  S2R R18, SR_TID.X ;  /* 0x0000000000127919 */ /* 0x000e620000002100 */
[----:B------:R-:W-:Y:S01]  /*0020*/  ELECT P0, URZ, PT ;  /* 0x00000000003f782f */ /* 0x000fe20003800000 */
[----:B------:R-:W-:Y:S01]  /*0030*/  BSSY B0, `(.L_x_0) ;  /* 0x000000f000007945 */ /* 0x000fe20003800000 */
[--C-:B-1----:R-:W-:Y:S02]  /*0040*/  SHF.R.U32.HI R0, RZ, 0x5, R18.reuse ;  /* 0x00000005ff007819 */ /* 0x102fe40000011612 */
[----:B------:R-:W-:-:S03]  /*0050*/  SHF.R.U32.HI R22, RZ, 0x7, R18 ;  /* 0x00000007ff167819 */ /* 0x000fc60000011612 */
[----:B------:R-:W1:Y:S04]  /*0060*/  SHFL.IDX PT, R5, R0, RZ, 0x1f ;  /* 0x00001fff00057589 */ /* 0x000e6800000e0000 */
[----:B------:R2:W3:Y:S01]  /*0070*/  SHFL.IDX PT, R8, R22, RZ, 0x1f ;  /* 0x00001fff16087589 */ /* 0x0004e200000e0000 */
[----:B-1----:R-:W-:-:S13]  /*0080*/  ISETP.NE.OR P0, PT, R5, RZ, !P0 ;  /* 0x000000ff0500720c */ /* 0x002fda0004705670 */
[----:B0-23--:R-:W-:Y:S05]  /*0090*/  @P0 BRA `(.L_x_1) ;  /* 0x0000000000200947 */ /* 0x00dfea0003800000 */
[----:B------:R-:W-:Y:S02]  /*00a0*/  ULDC.64 UR4, c[0x0][0x198] ;  /* 0x0000660000047ab9 */ /* 0x000fe40000000a00 */
[----:B------:R-:W-:Y:S02]  /*00b0*/  UIADD3 UR6, UP0, UR4, 0xf0, URZ ;  /* 0x000000f004067890 */ /* 0x000fe4000ff1e03f */
[----:B------:R-:W-:Y:S02]  /*00c0*/  UIADD3 UR4, UP1, UR4, 0x1f0, URZ ;  /* 0x000001f004047890 */ /* 0x000fe4000ff3e03f */
[----:B------:R-:W-:Y:S02]  /*00d0*/  UIADD3.X UR7, URZ, UR5, URZ, UP0, !UPT ;  /* 0x000000053f077290 */ /* 0x000fe400087fe43f */
[----:B------:R-:W-:-:S07]  /*00e0*/  UIADD3.X UR5, URZ, UR5, URZ, UP1, !UPT ;  /* 0x000000053f057290 */ /* 0x000fce0008ffe43f */
[----:B------:R0:W-:Y:S02]  /*00f0*/  UTMACCTL.PF [UR6] ;  /* 0x00000000060079b9 */ /* 0x0001e40008040000 */
[----:B------:R0:W-:Y:S02]  /*0100*/  UTMACCTL.PF [UR4] ;  /* 0x00000000040079b9 */ /* 0x0001e40008040000 */
[----:B0-----:R-:W-:Y:S01]  /*0110*/  NOP ;  /* 0x0000000000007918 */ /* 0x001fe20000000000 */
.L_x_1:
[----:B------:R-:W-:Y:S05]  /*0120*/  BSYNC B0 ;  /* 0x0000000000007941 */ /* 0x000fea0003800000 */
.L_x_0:
[----:B------:R-:W0:Y:S02]  /*0130*/  SHFL.IDX PT, R2, R0, RZ, 0x1f ;  /* 0x00001fff00027589 */ /* 0x000e2400000e0000 */
[----:B0-----:R-:W-:-:S13]  /*0140*/  ISETP.NE.AND P0, PT, R2, RZ, PT ;  /* 0x000000ff0200720c */ /* 0x001fda0003f05270 */
[----:B------:R-:W-:Y:S05]  /*0150*/  @P0 BRA `(.L_x_2) ;  /* 0x0000000000480947 */ /* 0x000fea0003800000 */
[----:B------:R-:W0:Y:S01]  /*0160*/  S2UR UR8, SR_CgaCtaId ;  /* 0x00000000000879c3 */ /* 0x000e220000008800 */
[----:B------:R-:W-:Y:S01]  /*0170*/  UMOV UR4, 0x400 ;  /* 0x0000040000047882 */ /* 0x000fe20000000000 */
[----:B------:R-:W-:Y:S01]  /*0180*/  UMOV UR5, 0x1 ;  /* 0x0000000100057882 */ /* 0x000fe20000000000 */
[----:B------:R-:W-:Y:S01]  /*0190*/  UMOV UR6, 0x100 ;  /* 0x0000010000067882 */ /* 0x000fe20000000000 */
[----:B------:R-:W-:Y:S01]  /*01a0*/  ELECT P0, URZ, PT ;  /* 0x00000000003f782f */ /* 0x000fe20003800000 */
[----:B------:R-:W-:-:S04]  /*01b0*/  UIADD3 UR6, -UR6, 0x100000, URZ ;  /* 0x0010000006067890 */ /* 0x000fc8000fffe13f */
[----:B------:R-:W-:Y:S02]  /*01c0*/  USHF.L.U32 UR7, UR6, 0xb, URZ ;  /* 0x0000000b06077899 */ /* 0x000fe4000800063f */
[----:B------:R-:W-:Y:S02]  /*01d0*/  USHF.L.U32 UR6, UR6, 0x1, URZ ;  /* 0x0000000106067899 */ /* 0x000fe4000800063f */
[----:B0-----:R-:W-:Y:S02]  /*01e0*/  ULEA UR8, UR8, UR4, 0x18 ;  /* 0x0000000408087291 */ /* 0x001fe4000f8ec03f */
[----:B------:R-:W-:-:S04]  /*01f0*/  UIADD3 UR4, -UR5, 0x100000, URZ ;  /* 0x0010000005047890 */ /* 0x000fc8000fffe13f */
[----:B------:R-:W-:Y:S02]  /*0200*/  USHF.L.U32 UR5, UR4, 0xb, URZ ;  /* 0x0000000b04057899 */ /* 0x000fe4000800063f */
[----:B------:R-:W-:Y:S01]  /*0210*/  USHF.L.U32 UR4, UR4, 0x1, URZ ;  /* 0x0000000104047899 */ /* 0x000fe2000800063f */
[----:B------:R-:W0:Y:S11]  /*0220*/  FENCE.VIEW.ASYNC.S ;  /* 0x00000000000073c6 */ /* 0x000e360000000000 */
[----:B0-----:R0:W1:Y:S01]  /*0230*/  SYNCS.EXCH.64 URZ, [UR8], UR4 ;  /* 0x00000004083f75b2 */ /* 0x0010620008000100 */
[----:B------:R0:W2:Y:S01]  /*0240*/  SYNCS.EXCH.64 URZ, [UR8+0x10], UR6 ;  /* 0x00001006083f75b2 */ /* 0x0000a20008000100 */
[----:B------:R0:W3:Y:S01]  /*0250*/  SYNCS.EXCH.64 URZ, [UR8+0x8], UR4 ;  /* 0x00000804083f75b2 */ /* 0x0000e20008000100 */
[----:B------:R0:W4:Y:S01]  /*0260*/  SYNCS.EXCH.64 URZ, [UR8+0x18], UR6 ;  /* 0x00001806083f75b2 */ /* 0x0001220008000100 */
[----:B------:R-:W-:Y:S01]  /*0270*/  NOP ;  /* 0x0000000000007918 */ /* 0x000fe20000000000 */
.L_x_2:
[----:B------:R-:W5:Y:S01]  /*0280*/  SHFL.IDX PT, R0, R0, RZ, 0x1f ;  /* 0x00001fff00007589 */ /* 0x000f6200000e0000 */
[----:B------:R-:W-:Y:S01]  /*0290*/  ELECT P0, URZ, PT ;  /* 0x00000000003f782f */ /* 0x000fe20003800000 */
[----:B------:R-:W1:Y:S01]  /*02a0*/  LDC R2, c[0x0][0x65c] ;  /* 0x00019700ff027b82 */ /* 0x000e620000000800 */
[----:B------:R-:W-:Y:S01]  /*02b0*/  SHF.R.S32.HI R6, RZ, 0x1f, R5 ;  /* 0x0000001fff067819 */ /* 0x000fe20000011405 */
[----:B------:R-:W2:Y:S01]  /*02c0*/  S2R R3, SR_CTAID.Y ;  /* 0x0000000000037919 */ /* 0x000ea20000002600 */
[----:B0-----:R-:W-:Y:S01]  /*02d0*/  UMOV UR4, 0x20 ;  /* 0x0000002000047882 */ /* 0x001fe20000000000 */
[----:B------:R-:W-:Y:S01]  /*02e0*/  ISETP.NE.AND P2, PT, R8, RZ, PT ;  /* 0x000000ff0800720c */ /* 0x000fe20003f45270 */
[----:B------:R-:W-:Y:S01]  /*02f0*/  NOP ;  /* 0x0000000000007918 */ /* 0x000fe20000000000 */
[----:B------:R-:W0:Y:S01]  /*0300*/  S2R R4, SR_CTAID.X ;  /* 0x0000000000047919 */ /* 0x000e220000002500 */
[----:B------:R-:W-:Y:S01]  /*0310*/  LEA.HI R6, R6, R5, RZ, 0x2 ;  /* 0x0000000506067211 */ /* 0x000fe200078f10ff */
[----:B------:R-:W-:Y:S01]  /*0320*/  NOP ;  /* 0x0000000000007918 */ /* 0x000fe20000000000 */
[----:B-----5:R-:W-:-:S02]  /*0330*/  ISETP.NE.OR P0, PT, R0, RZ, !P0 ;  /* 0x000000ff0000720c */ /* 0x020fc40004705670 */
[----:B-1----:R-:W-:-:S04]  /*0340*/  ISETP.NE.AND P3, PT, R2, 0x1, PT ;  /* 0x000000010200780c */ /* 0x002fc80003f65270 */
[----:B------:R-:W-:Y:S02]  /*0350*/  P2R R0, PR, RZ, 0x8 ;  /* 0x00000008ff007803 */ /* 0x000fe40000000000 */
[----:B------:R-:W-:-:S05]  /*0360*/  LOP3.LUT R0, R6, 0xfffffffc, RZ, 0xc0, !PT ;  /* 0xfffffffc06007812 */ /* 0x000fca00078ec0ff */
[----:B------:R-:W-:Y:S01]  /*0370*/  VOTEU.ALL UP0, P0 ;  /* 0x00000000003f7886 */ /* 0x000fe20000000000 */
[----:B------:R-:W-:Y:S01]  /*0380*/  IMAD.IADD R0, R5, 0x1, -R0 ;  /* 0x0000000105007824 */ /* 0x000fe200078e0a00 */
[----:B------:R-:W0:Y:S01]  /*0390*/  @P3 LDC R17, c[0x0][0x10] ;  /* 0x00000400ff113b82 */ /* 0x000e220000000800 */
[----:B------:R-:W-:Y:S01]  /*03a0*/  VOTEU.ALL UP1, P0 ;  /* 0x00000000003f7886 */ /* 0x000fe20000020000 */
[----:B--2---:R-:W-:Y:S01]  /*03b0*/  @P3 IMAD.MOV.U32 R6, RZ, RZ, R3 ;  /* 0x000000ffff063224 */ /* 0x004fe200078e0003 */
[----:B------:R-:W-:Y:S01]  /*03c0*/  @!UP0 UMOV UR6, 0x400 ;  /* 0x0000040000068882 */ /* 0x000fe20000000000 */
[----:B------:R-:W-:-:S04]  /*03d0*/  @!UP0 UIADD3 UR4, -UR4, 0x100000, URZ ;  /* 0x0010000004048890 */ /* 0x000fc8000fffe13f */
[----:B------:R-:W-:Y:S02]  /*03e0*/  @!UP0 USHF.L.U32 UR5, UR4, 0xb, URZ ;  /* 0x0000000b04058899 */ /* 0x000fe4000800063f */
[----:B------:R-:W-:Y:S01]  /*03f0*/  @!UP0 USHF.L.U32 UR4, UR4, 0x1, URZ ;  /* 0x0000000104048899 */ /* 0x000fe2000800063f */
[----:B------:R-:W-:Y:S02]  /*0400*/  @P3 IMAD.MOV.U32 R7, RZ, RZ, RZ ;  /* 0x000000ffff073224 */ /* 0x000fe400078e00ff */
[----:B------:R-:W-:Y:S01]  /*0410*/  IMAD.MOV.U32 R5, RZ, RZ, RZ ;  /* 0x000000ffff057224 */ /* 0x000fe200078e00ff */
[----:B------:R-:W1:Y:S01]  /*0420*/  @!UP0 S2UR UR7, SR_CgaCtaId ;  /* 0x00000000000789c3 */ /* 0x000e620000008800 */
[----:B------:R-:W-:-:S07]  /*0430*/  @P3 IMAD.MOV.U32 R11, RZ, RZ, RZ ;  /* 0x000000ffff0b3224 */ /* 0x000fce00078e00ff */
[----:B------:R-:W2:Y:S01]  /*0440*/  @!P3 LDC R9, c[0x0][0xc] ;  /* 0x00000300ff09bb82 */ /* 0x000ea20000000800 */
[----:B0-----:R-:W-:-:S04]  /*0450*/  @P3 IMAD.WIDE.U32 R16, R4, R17, R6 ;  /* 0x0000001104103225 */ /* 0x001fc800078e0006 */
[----:B------:R-:W-:Y:S01]  /*0460*/  @P3 IMAD.IADD R17, R17, 0x1, R11 ;  /* 0x0000000111113824 */ /* 0x000fe200078e020b */
[----:B-1----:R-:W-:Y:S01]  /*0470*/  @!UP0 ULEA UR6, UR7, UR6, 0x18 ;  /* 0x0000000607068291 */ /* 0x002fe2000f8ec03f */
[----:B------:R-:W-:Y:S01]  /*0480*/  VOTEU.ALL UP0, P0 ;  /* 0x00000000003f7886 */ /* 0x000fe20000000000 */
[----:B------:R-:W-:-:S04]  /*0490*/  ISETP.NE.AND P0, PT, R0, 0x3, PT ;  /* 0x000000030000780c */ /* 0x000fc80003f05270 */
[----:B------:R-:W-:Y:S01]  /*04a0*/  ISETP.EQ.OR P0, PT, R0, RZ, !P0 ;  /* 0x000000ff0000720c */ /* 0x000fe20004702670 */
[----:B--2---:R-:W-:-:S03]  /*04b0*/  @!P3 IMAD.WIDE.U32 R6, R9, R3, R4 ;  /* 0x000000030906b225 */ /* 0x004fc600078e0004 */
[C---:B------:R-:W-:Y:S01]  /*04c0*/  ISETP.EQ.AND P0, PT, R8.reuse, RZ, P0 ;  /* 0x000000ff0800720c */ /* 0x040fe20000702270 */
[----:B------:R-:W-:Y:S01]  /*04d0*/  VIADD R8, R8, 0xffffffff ;  /* 0xffffffff08087836 */ /* 0x000fe20000000000 */
[----:B------:R-:W0:Y:S02]  /*04e0*/  FENCE.VIEW.ASYNC.S ;  /* 0x00000000000073c6 */ /* 0x000e240000000000 */
[----:B0-----:R0:W3:Y:S01]  /*04f0*/  @!UP0 SYNCS.EXCH.64 URZ, [UR6+0x30], UR4 ;  /* 0x00003004063f85b2 */ /* 0x0010e20008000100 */
[----:B------:R-:W-:Y:S01]  /*0500*/  @!P3 IMAD.MOV.U32 R16, RZ, RZ, R6 ;  /* 0x000000ffff10b224 */ /* 0x000fe200078e0006 */
[----:B------:R-:W-:Y:S01]  /*0510*/  SEL R19, RZ, 0x1, !P0 ;  /* 0x00000001ff137807 */ /* 0x000fe20004000000 */
[----:B------:R-:W-:Y:S01]  /*0520*/  @!P3 IMAD.MOV.U32 R17, RZ, RZ, R7 ;  /* 0x000000ffff11b224 */ /* 0x000fe200078e0007 */
[----:B------:R-:W-:-:S04]  /*0530*/  ISETP.GE.U32.AND P1, PT, R8, 0x2, PT ;  /* 0x000000020800780c */ /* 0x000fc80003f26070 */
[----:B------:R-:W-:Y:S01]  /*0540*/  SEL R19, R19, 0x2, P1 ;  /* 0x0000000213137807 */ /* 0x000fe20000800000 */
[----:B------:R0:W3:Y:S01]  /*0550*/  @!UP1 SYNCS.EXCH.64 URZ, [UR6+0x38], UR4 ;  /* 0x00003804063f95b2 */ /* 0x0000e20008000100 */
[----:B------:R-:W-:Y:S01]  /*0560*/  NOP ;  /* 0x0000000000007918 */ /* 0x000fe20000000000 */
[----:B---34-:R-:W-:Y:S06]  /*0570*/  BAR.SYNC.DEFER_BLOCKING 0x0 ;  /* 0x0000000000007b1d */ /* 0x018fec0000010000 */
[----:B------:R-:W-:Y:S05]  /*0580*/  @!P2 BRA `(.L_x_3) ;  /* 0x00000084005ca947 */ /* 0x000fea0003800000 */
[----:B------:R-:W-:-:S13]  /*0590*/  ISETP.GT.U32.AND P0, PT, R8, 0x1, PT ;  /* 0x000000010800780c */ /* 0x000fda0003f04070 */
[----:B0-----:R-:W-:Y:S05]  /*05a0*/  @P0 EXIT ;  /* 0x000000000000094d */ /* 0x001fea0003800000 */
[----:B------:R-:W-:Y:S01]  /*05b0*/  ULDC.64 UR4, c[0x0][0x650] ;  /* 0x0001940000047ab9 */ /* 0x000fe20000000a00 */
[----:B------:R-:W-:Y:S01]  /*05c0*/  PRMT R0, RZ, 0x7610, R0 ;  /* 0x00007610ff007816 */ /* 0x000fe20000000000 */
[----:B------:R-:W-:Y:S01]  /*05d0*/  IMAD.MOV.U32 R153, RZ, RZ, -0x1 ;  /* 0xffffffffff997424 */ /* 0x000fe200078e00ff */
[----:B------:R-:W-:Y:S01]  /*05e0*/  ISETP.GE.U32.AND P0, PT, R16, UR4, PT ;  /* 0x0000000410007c0c */ /* 0x000fe2000bf06070 */
[----:B------:R-:W-:Y:S02]  /*05f0*/  IMAD.MOV.U32 R152, RZ, RZ, -0x1 ;  /* 0xffffffffff987424 */ /* 0x000fe400078e00ff */
[----:B------:R-:W-:Y:S01]  /*0600*/  IMAD.MOV.U32 R23, RZ, RZ, -0x1 ;  /* 0xffffffffff177424 */ /* 0x000fe200078e00ff */
[----:B------:R-:W-:-:S13]  /*0610*/  ISETP.GE.U32.AND.EX P0, PT, R17, UR5, PT, P0 ;  /* 0x0000000511007c0c */ /* 0x000fda000bf06100 */
[----:B------:R-:W-:Y:S05]  /*0620*/  @P0 BRA `(.L_x_4) ;  /* 0x0000000400540947 */ /* 0x000fea0003800000 */
[----:B------:R-:W0:Y:S01]  /*0630*/  LDC.64 R14, c[0x0][0x628] ;  /* 0x00018a00ff0e7b82 */ /* 0x000e220000000a00 */
[----:B------:R-:W-:Y:S02]  /*0640*/  IMAD.MOV.U32 R6, RZ, RZ, R16 ;  /* 0x000000ffff067224 */ /* 0x000fe400078e0010 */
[----:B------:R-:W-:-:S05]  /*0650*/  IMAD.MOV.U32 R7, RZ, RZ, R17 ;  /* 0x000000ffff077224 */ /* 0x000fca00078e0011 */
[----:B------:R-:W1:Y:S08]  /*0660*/  LDC R0, c[0x0][0x630] ;  /* 0x00018c00ff007b82 */ /* 0x000e700000000800 */
[----:B------:R-:W2:Y:S01]  /*0670*/  LDC.64 R20, c[0x0][0x620] ;  /* 0x00018800ff147b82 */ /* 0x000ea20000000a00 */
[----:B0-----:R-:W-:-:S04]  /*0680*/  ISETP.NE.U32.AND P0, PT, R14, RZ, PT ;  /* 0x000000ff0e00720c */ /* 0x001fc80003f05070 */
[----:B------:R-:W-:-:S13]  /*0690*/  ISETP.NE.AND.EX P0, PT, R15, RZ, PT, P0 ;  /* 0x000000ff0f00720c */ /* 0x000fda0003f05300 */
[----:B-12---:R-:W-:Y:S05]  /*06a0*/  @!P0 BRA `(.L_x_5) ;  /* 0x0000000000288947 */ /* 0x006fea0003800000 */
[----:B------:R-:W0:Y:S02]  /*06b0*/  LDC R11, c[0x0][0x634] ;  /* 0x00018d00ff0b7b82 */ /* 0x000e240000000800 */
[----:B0-----:R-:W-:-:S05]  /*06c0*/  IADD3 R11, P0, R16, R11, RZ ;  /* 0x0000000b100b7210 */ /* 0x001fca0007f1e0ff */
[----:B------:R-:W-:-:S04]  /*06d0*/  IMAD.X R13, RZ, RZ, R17, P0 ;  /* 0x000000ffff0d7224 */ /* 0x000fc800000e0611 */
[----:B------:R-:W-:-:S04]  /*06e0*/  IMAD.WIDE.U32 R6, R13, R14, RZ ;  /* 0x0000000e0d067225 */ /* 0x000fc800078e00ff */
[----:B------:R-:W-:-:S04]  /*06f0*/  IMAD.WIDE.U32 R8, P0, R11, R15, R6 ;  /* 0x0000000f0b087225 */ /* 0x000fc80007800006 */
[----:B------:R-:W-:-:S04]  /*0700*/  IMAD.WIDE.U32 R6, R11, R14, RZ ;  /* 0x0000000e0b067225 */ /* 0x000fc800078e00ff */
[----:B------:R-:W-:Y:S01]  /*0710*/  IMAD.X R11, RZ, RZ, RZ, P0 ;  /* 0x000000ffff0b7224 */ /* 0x000fe200000e06ff */
[----:B------:R-:W-:Y:S01]  /*0720*/  IADD3 RZ, P0, R7, R8, RZ ;  /* 0x0000000807ff7210 */ /* 0x000fe20007f1e0ff */
[----:B------:R-:W-:-:S04]  /*0730*/  IMAD.MOV.U32 R10, RZ, RZ, R9 ;  /* 0x000000ffff0a7224 */ /* 0x000fc800078e0009 */
[----:B------:R-:W-:-:S08]  /*0740*/  IMAD.WIDE.U32.X R6, R13, R15, R10, P0 ;  /* 0x0000000f0d067225 */ /* 0x000fd000000e040a */
.L_x_5:
[-CC-:B------:R-:W-:Y:S01]  /*0750*/  SHF.R.U64 R23, R6, R0.reuse, R7.reuse ;  /* 0x0000000006177219 */ /* 0x180fe20000001207 */
[----:B------:R-:W0:Y:S01]  /*0760*/  LDC R10, c[0x0][0x618] ;  /* 0x00018600ff0a7b82 */ /* 0x000e220000000800 */
[----:B------:R-:W-:Y:S01]  /*0770*/  SHF.R.U32.HI R5, RZ, R0, R7 ;  /* 0x00000000ff057219 */ /* 0x000fe20000011607 */
[----:B------:R-:W-:Y:S01]  /*0780*/  ULDC UR4, c[0x0][0x150] ;  /* 0x0000540000047ab9 */ /* 0x000fe20000000800 */
[----:B------:R-:W-:Y:S02]  /*0790*/  IADD3 R9, P0, RZ, -R23, RZ ;  /* 0x80000017ff097210 */ /* 0x000fe40007f1e0ff */
[----:B------:R-:W-:-:S03]  /*07a0*/  I2FP.F32.U32 R0, R4 ;  /* 0x0000000400007245 */ /* 0x000fc60000201000 */
[----:B------:R-:W1:Y:S01]  /*07b0*/  LDC.64 R28, c[0x0][0x640] ;  /* 0x00019000ff1c7b82 */ /* 0x000e620000000a00 */
[----:B------:R-:W-:Y:S02]  /*07c0*/  IMAD.X R11, RZ, RZ, ~R5, P0 ;  /* 0x000000ffff0b7224 */ /* 0x000fe400000e0e05 */
[----:B------:R-:W-:Y:S01]  /*07d0*/  FMUL R0, R0, UR4 ;  /* 0x0000000400007c20 */ /* 0x000fe20008400000 */
[----:B------:R-:W-:Y:S01]  /*07e0*/  IMAD.WIDE.U32 R6, R9, R20, R16 ;  /* 0x0000001409067225 */ /* 0x000fe200078e0010 */
[----:B------:R-:W-:-:S03]  /*07f0*/  ULDC UR4, c[0x0][0x154] ;  /* 0x0000550000047ab9 */ /* 0x000fc60000000800 */
[----:B------:R-:W-:Y:S01]  /*0800*/  IMAD R8, R11, R20, RZ ;  /* 0x000000140b087224 */ /* 0x000fe200078e02ff */
[----:B------:R-:W2:Y:S01]  /*0810*/  LDC R5, c[0x0][0x144] ;  /* 0x00005100ff057b82 */ /* 0x000ea20000000800 */
[----:B------:R-:W3:Y:S02]  /*0820*/  F2I.U32.TRUNC.NTZ R0, R0 ;  /* 0x0000000000007305 */ /* 0x000ee4000020f000 */
[----:B------:R-:W-:-:S04]  /*0830*/  IMAD R9, R9, R21, R8 ;  /* 0x0000001509097224 */ /* 0x000fc800078e0208 */
[----:B------:R-:W-:Y:S01]  /*0840*/  IMAD.IADD R7, R7, 0x1, R9 ;  /* 0x0000000107077824 */ /* 0x000fe200078e0209 */
[----:B------:R-:W4:Y:S01]  /*0850*/  LDC R12, c[0x0][0x608] ;  /* 0x00018200ff0c7b82 */ /* 0x000f220000000800 */
[----:B------:R-:W-:-:S03]  /*0860*/  IMAD.MOV.U32 R9, RZ, RZ, -0x1 ;  /* 0xffffffffff097424 */ /* 0x000fc600078e00ff */
[-CC-:B0-----:R-:W-:Y:S02]  /*0870*/  SHF.R.U64 R20, R6, R10.reuse, R7.reuse ;  /* 0x0000000a06147219 */ /* 0x181fe40000001207 */
[----:B------:R-:W-:Y:S02]  /*0880*/  I2FP.F32.U32 R6, R3 ;  /* 0x0000000300067245 */ /* 0x000fe40000201000 */
[----:B------:R-:W0:Y:S01]  /*0890*/  LDC R26, c[0x0][0x658] ;  /* 0x00019600ff1a7b82 */ /* 0x000e220000000800 */
[----:B-1----:R-:W-:Y:S01]  /*08a0*/  ISETP.NE.U32.AND P0, PT, R28, RZ, PT ;  /* 0x000000ff1c00720c */ /* 0x002fe20003f05070 */
[----:B---3--:R-:W-:Y:S01]  /*08b0*/  IMAD.MOV R8, RZ, RZ, -R0 ;  /* 0x000000ffff087224 */ /* 0x008fe200078e0a00 */
[----:B------:R-:W-:Y:S01]  /*08c0*/  SHF.R.U32.HI R7, RZ, R10, R7 ;  /* 0x0000000aff077219 */ /* 0x000fe20000011607 */
[----:B------:R-:W-:Y:S01]  /*08d0*/  FMUL R6, R6, UR4 ;  /* 0x0000000406067c20 */ /* 0x000fe20008400000 */
[----:B------:R-:W-:-:S03]  /*08e0*/  ISETP.NE.AND.EX P0, PT, R29, RZ, PT, P0 ;  /* 0x000000ff1d00720c */ /* 0x000fc60003f05300 */
[----:B------:R-:W1:Y:S01]  /*08f0*/  LDC R14, c[0x0][0x148] ;  /* 0x00005200ff0e7b82 */ /* 0x000e620000000800 */
[----:B--2---:R-:W-:-:S07]  /*0900*/  IMAD R0, R5, R8, R4 ;  /* 0x0000000805007224 */ /* 0x004fce00078e0204 */
[----:B------:R-:W2:Y:S01]  /*0910*/  LDC R24, c[0x0][0x600] ;  /* 0x00018000ff187b82 */ /* 0x000ea20000000800 */
[-CC-:B----4-:R-:W-:Y:S02]  /*0920*/  SHF.R.U64 R30, R20, R12.reuse, R7.reuse ;  /* 0x0000000c141e7219 */ /* 0x190fe40000001207 */
[----:B------:R-:W-:Y:S01]  /*0930*/  SHF.R.U32.HI R5, RZ, R12, R7 ;  /* 0x0000000cff057219 */ /* 0x000fe20000011607 */
[----:B------:R-:W-:Y:S01]  /*0940*/  IMAD.MOV.U32 R7, RZ, RZ, 0x1 ;  /* 0x00000001ff077424 */ /* 0x000fe200078e00ff */
[----:B------:R3:W4:Y:S03]  /*0950*/  F2I.U32.TRUNC.NTZ R12, R6 ;  /* 0x00000006000c7305 */ /* 0x000726000020f000 */
[----:B------:R-:W1:Y:S01]  /*0960*/  LDC R15, c[0x0][0x648] ;  /* 0x00019200ff0f7b82 */ /* 0x000e620000000800 */
[-C--:B0-----:R-:W-:Y:S02]  /*0970*/  SHF.L.U32 R4, R9, R26.reuse, RZ ;  /* 0x0000001a09047219 */ /* 0x081fe400000006ff */
[----:B------:R-:W-:-:S02]  /*0980*/  SHF.R.U64 R32, R30, R26, R5 ;  /* 0x0000001a1e207219 */ /* 0x000fc40000001205 */
[----:B------:R-:W-:Y:S02]  /*0990*/  LOP3.LUT R11, RZ, R4, RZ, 0x33, !PT ;  /* 0x00000004ff0b7212 */ /* 0x000fe400078e33ff */
[-C--:B------:R-:W-:Y:S01]  /*09a0*/  SHF.R.U32.HI R5, RZ, R26.reuse, R5 ;  /* 0x0000001aff057219 */ /* 0x080fe20000011605 */
[----:B------:R-:W0:Y:S01]  /*09b0*/  LDC R21, c[0x0][0x638] ;  /* 0x00018e00ff157b82 */ /* 0x000e220000000800 */
[----:B------:R-:W-:Y:S01]  /*09c0*/  SHF.L.U32 R10, R7, R26, RZ ;  /* 0x0000001a070a7219 */ /* 0x000fe200000006ff */
[----:B------:R-:W-:-:S06]  /*09d0*/  IMAD.MOV.U32 R4, RZ, RZ, R32 ;  /* 0x000000ffff047224 */ /* 0x000fcc00078e0020 */
[----:B------:R-:W0:Y:S01]  /*09e0*/  LDC R153, c[0x0][0x610] ;  /* 0x00018400ff997b82 */ /* 0x000e220000000800 */
[----:B---34-:R-:W-:Y:S05]  /*09f0*/  @!P0 BRA `(.L_x_6) ;  /* 0x0000000000288947 */ /* 0x018fea0003800000 */
[----:B------:R-:W3:Y:S02]  /*0a00*/  LDC R9, c[0x0][0x64c] ;  /* 0x00019300ff097b82 */ /* 0x000ee40000000800 */
[----:B---3--:R-:W-:-:S05]  /*0a10*/  IADD3 R9, P0, R32, R9, RZ ;  /* 0x0000000920097210 */ /* 0x008fca0007f1e0ff */
        /* <DEDUP_REMOVED lines=8> */
.L_x_6:
[----:B-1----:R-:W-:Y:S01]  /*0aa0*/  SHF.R.U64 R4, R4, R15, R5 ;  /* 0x0000000f04047219 */ /* 0x002fe20000001205 */
[----:B--2---:R-:W-:Y:S01]  /*0ab0*/  VIADD R5, R24, 0xffffffff ;  /* 0xffffffff18057836 */ /* 0x004fe20000000000 */
[----:B------:R-:W-:Y:S01]  /*0ac0*/  LOP3.LUT R11, R30, R11, RZ, 0xc0, !PT ;  /* 0x0000000b1e0b7212 */ /* 0x000fe200078ec0ff */
[----:B------:R-:W-:Y:S02]  /*0ad0*/  IMAD.MOV R12, RZ, RZ, -R12 ;  /* 0x000000ffff0c7224 */ /* 0x000fe400078e0a0c */
[----:B------:R-:W-:Y:S02]  /*0ae0*/  IMAD.MOV R6, RZ, RZ, -R4 ;  /* 0x000000ffff067224 */ /* 0x000fe400078e0a04 */
[----:B------:R-:W-:Y:S01]  /*0af0*/  IMAD R11, R10, R4, R11 ;  /* 0x000000040a0b7224 */ /* 0x000fe200078e020b */
[----:B------:R-:W-:Y:S01]  /*0b00*/  LOP3.LUT R4, R20, R5, RZ, 0xc0, !PT ;  /* 0x0000000514047212 */ /* 0x000fe200078ec0ff */
[----:B------:R-:W-:Y:S02]  /*0b10*/  @P3 IMAD R0, R14, R12, R3 ;  /* 0x0000000c0e003224 */ /* 0x000fe400078e0203 */
[----:B0-----:R-:W-:-:S02]  /*0b20*/  IMAD R3, R6, R21, R32 ;  /* 0x0000001506037224 */ /* 0x001fc400078e0220 */
[----:B------:R-:W-:Y:S02]  /*0b30*/  IMAD R153, R11, R153, R0 ;  /* 0x000000990b997224 */ /* 0x000fe400078e0200 */
[----:B------:R-:W-:Y:S02]  /*0b40*/  IMAD R4, R3, R24, R4 ;  /* 0x0000001803047224 */ /* 0x000fe400078e0204 */
[----:B------:R-:W-:-:S03]  /*0b50*/  IMAD.MOV.U32 R0, RZ, RZ, 0x1 ;  /* 0x00000001ff007424 */ /* 0x000fc600078e00ff */
[----:B------:R-:W-:Y:S02]  /*0b60*/  SEL R152, R4, R153, !P3 ;  /* 0x0000009904987207 */ /* 0x000fe40005800000 */
[----:B------:R-:W-:-:S07]  /*0b70*/  SEL R153, R153, R4, !P3 ;  /* 0x0000000499997207 */ /* 0x000fce0005800000 */
.L_x_4:
[----:B------:R-:W-:-:S08]  /*0b80*/  NOP ;  /* 0x0000000000007918 */ /* 0x000fd00000000000 */
[----:B------:R-:W0:Y:S02]  /*0b90*/  USETMAXREG.TRY_ALLOC.CTAPOOL UP0, 0xe8 ;  /* 0x000000e8000079c8 */ /* 0x000e240008000600 */
[----:B0-----:R-:W-:-:S13]  /*0ba0*/  PLOP3.LUT P0, PT, PT, PT, UP0, 0x80, 0x0 ;  /* 0x000000000000781c */ /* 0x001fda0003f0f008 */
[----:B------:R-:W-:Y:S05]  /*0bb0*/  @!P0 BRA `(.L_x_4) ;  /* 0xfffffffc00f08947 */ /* 0x000fea000383ffff */
[----:B------:R-:W-:Y:S01]  /*0bc0*/  ULDC.64 UR4, c[0x0][0x598] ;  /* 0x0001660000047ab9 */ /* 0x000fe20000000a00 */
[----:B------:R-:W-:Y:S01]  /*0bd0*/  ULDC.64 UR36, c[0x0][0x208] ;  /* 0x0000820000247ab9 */ /* 0x000fe20000000a00 */
[----:B------:R-:W-:-:S04]  /*0be0*/  ISETP.NE.U32.AND P0, PT, RZ, UR4, PT ;  /* 0x00000004ff007c0c */ /* 0x000fc8000bf05070 */
[----:B------:R-:W-:-:S13]  /*0bf0*/  ISETP.NE.AND.EX P0, PT, RZ, UR5, PT, P0 ;  /* 0x00000005ff007c0c */ /* 0x000fda000bf05300 */
[----:B------:R-:W-:Y:S05]  /*0c00*/  @!P0 BRA `(.L_x_7) ;  /* 0x00000000001c8947 */ /* 0x000fea0003800000 */
[----:B------:R-:W0:Y:S02]  /*0c10*/  LDC.64 R4, c[0x0][0x598] ;  /* 0x00016600ff047b82 */ /* 0x000e240000000a00 */
[----:B0-----:R-:W2:Y:S02]  /*0c20*/  LDG.E.64 R4, desc[UR36][R4.64] ;  /* 0x0000002404047981 */ /* 0x001ea4000c1e1b00 */
[----:B--2---:R-:W-:-:S04]  /*0c30*/  ISETP.NE.U32.AND P0, PT, R4, RZ, PT ;  /* 0x000000ff0400720c */ /* 0x004fc80003f05070 */
[----:B------:R-:W-:-:S13]  /*0c40*/  ISETP.NE.AND.EX P0, PT, R5, RZ, PT, P0 ;  /* 0x000000ff0500720c */ /* 0x000fda0003f05300 */
[----:B------:R-:W-:Y:S05]  /*0c50*/  @!P0 BRA `(.L_x_7) ;  /* 0x0000000000088947 */ /* 0x000fea0003800000 */
[----:B------:R0:W5:Y:S01]  /*0c60*/  LD.E R154, desc[UR36][R4.64] ;  /* 0x00000024049a7980 */ /* 0x000162000c101900 */
[----:B------:R-:W-:Y:S05]  /*0c70*/  BRA `(.L_x_8) ;  /* 0x0000000000247947 */ /* 0x000fea0003800000 */
.L_x_7:
[----:B------:R-:W-:Y:S02]  /*0c80*/  ULDC.64 UR4, c[0x0][0x588] ;  /* 0x0001620000047ab9 */ /* 0x000fe40000000a00 */
[----:B------:R-:W-:-:S04]  /*0c90*/  ISETP.NE.U32.AND P0, PT, RZ, UR4, PT ;  /* 0x00000004ff007c0c */ /* 0x000fc8000bf05070 */
[----:B------:R-:W-:-:S13]  /*0ca0*/  ISETP.NE.AND.EX P0, PT, RZ, UR5, PT, P0 ;  /* 0x00000005ff007c0c */ /* 0x000fda000bf05300 */
[----:B------:R-:W-:Y:S05]  /*0cb0*/  @!P0 BRA `(.L_x_9) ;  /* 0x00000000000c8947 */ /* 0x000fea0003800000 */
[----:B------:R-:W0:Y:S02]  /*0cc0*/  LDC.64 R154, c[0x0][0x588] ;  /* 0x00016200ff9a7b82 */ /* 0x000e240000000a00 */
[----:B0-----:R1:W5:Y:S01]  /*0cd0*/  LDG.E R154, desc[UR36][R154.64] ;  /* 0x000000249a9a7981 */ /* 0x001362000c1e1900 */
[----:B------:R-:W-:Y:S05]  /*0ce0*/  BRA `(.L_x_8) ;  /* 0x0000000000087947 */ /* 0x000fea0003800000 */
.L_x_9:
[----:B------:R-:W-:Y:S02]  /*0cf0*/  ULDC UR4, c[0x0][0x580] ;  /* 0x0001600000047ab9 */ /* 0x000fe40000000800 */
[----:B------:R-:W-:-:S07]  /*0d00*/  IMAD.U32 R154, RZ, RZ, UR4 ;  /* 0x00000004ff9a7e24 */ /* 0x000fce000f8e00ff */
.L_x_8:
[----:B------:R-:W-:Y:S02]  /*0d10*/  ULDC.64 UR4, c[0x0][0x5a0] ;  /* 0x0001680000047ab9 */ /* 0x000fe40000000a00 */
[----:B------:R-:W-:-:S04]  /*0d20*/  ISETP.NE.U32.AND P0, PT, RZ, UR4, PT ;  /* 0x00000004ff007c0c */ /* 0x000fc8000bf05070 */
[----:B------:R-:W-:-:S13]  /*0d30*/  ISETP.NE.AND.EX P0, PT, RZ, UR5, PT, P0 ;  /* 0x00000005ff007c0c */ /* 0x000fda000bf05300 */
[----:B------:R-:W-:Y:S05]  /*0d40*/  @!P0 BRA `(.L_x_10) ;  /* 0x00000000001c8947 */ /* 0x000fea0003800000 */
[----:B0-----:R-:W0:Y:S02]  /*0d50*/  LDC.64 R4, c[0x0][0x5a0] ;  /* 0x00016800ff047b82 */ /* 0x001e240000000a00 */
[----:B0-----:R-:W2:Y:S02]  /*0d60*/  LDG.E.64 R4, desc[UR36][R4.64] ;  /* 0x0000002404047981 */ /* 0x001ea4000c1e1b00 */
[----:B--2---:R-:W-:-:S04]  /*0d70*/  ISETP.NE.U32.AND P0, PT, R4, RZ, PT ;  /* 0x000000ff0400720c */ /* 0x004fc80003f05070 */
[----:B------:R-:W-:-:S13]  /*0d80*/  ISETP.NE.AND.EX P0, PT, R5, RZ, PT, P0 ;  /* 0x000000ff0500720c */ /* 0x000fda0003f05300 */
[----:B------:R-:W-:Y:S05]  /*0d90*/  @!P0 BRA `(.L_x_10) ;  /* 0x0000000000088947 */ /* 0x000fea0003800000 */
[----:B-1----:R0:W5:Y:S01]  /*0da0*/  LD.E R155, desc[UR36][R4.64] ;  /* 0x00000024049b7980 */ /* 0x002162000c101900 */
[----:B------:R-:W-:Y:S05]  /*0db0*/  BRA `(.L_x_11) ;  /* 0x0000000000247947 */ /* 0x000fea0003800000 */
.L_x_10:
[----:B------:R-:W-:Y:S02]  /*0dc0*/  ULDC.64 UR4, c[0x0][0x590] ;  /* 0x0001640000047ab9 */ /* 0x000fe40000000a00 */
[----:B------:R-:W-:-:S04]  /*0dd0*/  ISETP.NE.U32.AND P0, PT, RZ, UR4, PT ;  /* 0x00000004ff007c0c */ /* 0x000fc8000bf05070 */
[----:B------:R-:W-:-:S13]  /*0de0*/  ISETP.NE.AND.EX P0, PT, RZ, UR5, PT, P0 ;  /* 0x00000005ff007c0c */ /* 0x000fda000bf05300 */
[----:B------:R-:W-:Y:S05]  /*0df0*/  @!P0 BRA `(.L_x_12) ;  /* 0x00000000000c8947 */ /* 0x000fea0003800000 */
[----:B0-----:R-:W1:Y:S02]  /*0e00*/  LDC.64 R4, c[0x0][0x590] ;  /* 0x00016400ff047b82 */ /* 0x001e640000000a00 */
[----:B-1----:R1:W5:Y:S01]  /*0e10*/  LDG.E R155, desc[UR36][R4.64] ;  /* 0x00000024049b7981 */ /* 0x002362000c1e1900 */
[----:B------:R-:W-:Y:S05]  /*0e20*/  BRA `(.L_x_11) ;  /* 0x0000000000087947 */ /* 0x000fea0003800000 */
.L_x_12:
[----:B------:R-:W-:Y:S02]  /*0e30*/  ULDC UR4, c[0x0][0x584] ;  /* 0x0001610000047ab9 */ /* 0x000fe40000000800 */
[----:B-1----:R-:W-:-:S07]  /*0e40*/  IMAD.U32 R155, RZ, RZ, UR4 ;  /* 0x00000004ff9b7e24 */ /* 0x002fce000f8e00ff */
.L_x_11:
[----:B------:R-:W-:-:S13]  /*0e50*/  LOP3.LUT P0, RZ, R0, 0xff, RZ, 0xc0, !PT ;  /* 0x000000ff00ff7812 */ /* 0x000fda000780c0ff */
[----:B------:R-:W-:Y:S05]  /*0e60*/  @!P0 EXIT ;  /* 0x000000000000894d */ /* 0x000fea0003800000 */
[----:B------:R-:W-:Y:S01]  /*0e70*/  ULDC UR4, c[0x0][0x28c] ;  /* 0x0000a30000047ab9 */ /* 0x000fe20000000800 */
[----:B------:R-:W-:Y:S01]  /*0e80*/  LOP3.LUT R160, R19, 0x1, RZ, 0xfc, !PT ;  /* 0x0000000113a07812 */ /* 0x000fe200078efcff */
[----:B------:R-:W-:Y:S01]  /*0e90*/  UIADD3 UR4, UR4, 0x3f, URZ ;  /* 0x0000003f04047890 */ /* 0x000fe2000fffe03f */
[----:B------:R-:W-:Y:S01]  /*0ea0*/  UMOV UR38, URZ ;  /* 0x0000003f00267c82 */ /* 0x000fe20008000000 */
[----:B------:R-:W-:Y:S02]  /*0eb0*/  UMOV UR39, URZ ;  /* 0x0000003f00277c82 */ /* 0x000fe40008000000 */
[----:B------:R-:W-:-:S04]  /*0ec0*/  USHF.R.S32.HI UR5, URZ, 0x1f, UR4 ;  /* 0x0000001f3f057899 */ /* 0x000fc80008011404 */
[----:B------:R-:W-:-:S04]  /*0ed0*/  ULEA.HI UR5, UR5, UR4, URZ, 0x6 ;  /* 0x0000000405057291 */ /* 0x000fc8000f8f303f */
[----:B------:R-:W-:-:S12]  /*0ee0*/  USHF.R.S32.HI UR40, URZ, 0x6, UR5 ;  /* 0x000000063f287899 */ /* 0x000fd80008011405 */
.L_x_286:
[----:B------:R-:W-:Y:S01]  /*0ef0*/  LOP3.LUT R0, R18, 0x80, RZ, 0xc0, !PT ;  /* 0x0000008012007812 */ /* 0x000fe200078ec0ff */
[----:B--2---:R-:W2:Y:S01]  /*0f00*/  S2UR UR7, SR_CgaCtaId ;  /* 0x00000000000779c3 */ /* 0x004ea20000008800 */
[----:B------:R-:W-:Y:S02]  /*0f10*/  UMOV UR6, 0x400 ;  /* 0x0000040000067882 */ /* 0x000fe40000000000 */
[----:B------:R-:W-:-:S06]  /*0f20*/  SHF.R.U32.HI R0, RZ, 0x7, R0 ;  /* 0x00000007ff007819 */ /* 0x000fcc0000011600 */
[----:B---3--:R-:W3:Y:S01]  /*0f30*/  SHFL.IDX PT, R0, R0, RZ, 0x1f ;  /* 0x00001fff00007589 */ /* 0x008ee200000e0000 */
[----:B--2---:R-:W-:Y:S01]  /*0f40*/  ULEA UR42, UR7, UR6, 0x18 ;  /* 0x00000006072a7291 */ /* 0x004fe2000f8ec03f */
[----:B---3--:R-:W-:-:S13]  /*0f50*/  R2UR UR4, R0 ;  /* 0x00000000000472ca */ /* 0x008fda00000e0000 */
[----:B------:R-:W-:-:S04]  /*0f60*/  ULEA.HI UR5, UR4, UR4, URZ, 0x1 ;  /* 0x0000000404057291 */ /* 0x000fc8000f8f083f */
[----:B------:R-:W-:-:S04]  /*0f70*/  ULOP3.LUT UR5, UR5, 0x7fffe, URZ, 0xc0, !UPT ;  /* 0x0007fffe05057892 */ /* 0x000fc8000f8ec03f */
[----:B------:R-:W-:-:S03]  /*0f80*/  UIADD3 UR5, UR4, -UR5, URZ ;  /* 0x8000000504057290 */ /* 0x000fc6000fffe03f */
[----:B------:R-:W-:Y:S01]  /*0f90*/  ULDC UR4, c[0x0][0x28c] ;  /* 0x0000a30000047ab9 */ /* 0x000fe20000000800 */
[----:B------:R-:W-:Y:S01]  /*0fa0*/  ULEA UR5, UR5, UR42, 0xd ;  /* 0x0000002a05057291 */ /* 0x000fe2000f8e683f */
[----:B------:R-:W-:-:S03]  /*0fb0*/  ISETP.LT.AND P0, PT, RZ, UR4, PT ;  /* 0x00000004ff007c0c */ /* 0x000fc6000bf01270 */
[----:B------:R-:W-:-:S04]  /*0fc0*/  UIADD3 UR5, UR5, 0x100, URZ ;  /* 0x0000010005057890 */ /* 0x000fc8000fffe03f */
[----:B------:R-:W-:-:S04]  /*0fd0*/  USHF.R.U32.HI UR5, URZ, 0x4, UR5 ;  /* 0x000000043f057899 */ /* 0x000fc80008011605 */
[----:B------:R-:W-:Y:S02]  /*0fe0*/  ULOP3.LUT UR41, UR5, 0x3fff, URZ, 0xc0, !UPT ;  /* 0x00003fff05297892 */ /* 0x000fe4000f8ec03f */
[----:B-1--4-:R-:W-:Y:S10]  /*0ff0*/  @P0 BRA `(.L_x_13) ;  /* 0x0000000000400947 */ /* 0x012ff40003800000 */
[----:B------:R-:W-:Y:S01]  /*1000*/  MOV R0, 0x0 ;  /* 0x0000000000007802 */ /* 0x000fe20000000f00 */
[----:B------:R-:W-:Y:S01]  /*1010*/  ULDC.64 UR4, c[0x4][0x68] ;  /* 0x01001a0000047ab9 */ /* 0x000fe20000000a00 */
[----:B------:R-:W-:Y:S01]  /*1020*/  ULDC.64 UR6, c[0x4][0x8] ;  /* 0x0100020000067ab9 */ /* 0x000fe20000000a00 */
[----:B01----:R-:W-:Y:S01]  /*1030*/  IMAD.U32 R4, RZ, RZ, UR4 ;  /* 0x00000004ff047e24 */ /* 0x003fe2000f8e00ff */
[----:B------:R0:W1:Y:S01]  /*1040*/  LDC.64 R14, c[0x4][R0] ;  /* 0x01000000000e7b82 */ /* 0x0000620000000a00 */
[----:B------:R-:W-:Y:S01]  /*1050*/  IMAD.U32 R5, RZ, RZ, UR5 ;  /* 0x00000005ff057e24 */ /* 0x000fe2000f8e00ff */
[----:B------:R-:W-:Y:S01]  /*1060*/  ULDC.64 UR4, c[0x4][0x70] ;  /* 0x01001c0000047ab9 */ /* 0x000fe20000000a00 */
[----:B------:R-:W-:Y:S02]  /*1070*/  IMAD.U32 R10, RZ, RZ, UR6 ;  /* 0x00000006ff0a7e24 */ /* 0x000fe4000f8e00ff */
[----:B------:R-:W-:Y:S02]  /*1080*/  IMAD.U32 R6, RZ, RZ, UR4 ;  /* 0x00000004ff067e24 */ /* 0x000fe4000f8e00ff */
[----:B------:R-:W-:-:S02]  /*1090*/  IMAD.U32 R7, RZ, RZ, UR5 ;  /* 0x00000005ff077e24 */ /* 0x000fc4000f8e00ff */
[----:B------:R-:W-:Y:S02]  /*10a0*/  IMAD.U32 R11, RZ, RZ, UR7 ;  /* 0x00000007ff0b7e24 */ /* 0x000fe4000f8e00ff */
[----:B------:R-:W-:Y:S02]  /*10b0*/  IMAD.MOV.U32 R8, RZ, RZ, 0x1e1 ;  /* 0x000001e1ff087424 */ /* 0x000fe400078e00ff */
[----:B------:R-:W-:Y:S02]  /*10c0*/  IMAD.MOV.U32 R12, RZ, RZ, 0x1 ;  /* 0x00000001ff0c7424 */ /* 0x000fe400078e00ff */
[----:B0-----:R-:W-:-:S07]  /*10d0*/  IMAD.MOV.U32 R13, RZ, RZ, RZ ;  /* 0x000000ffff0d7224 */ /* 0x001fce00078e00ff */
[----:B------:R-:W-:-:S07]  /*10e0*/  LEPC R20, `(.L_x_13) ;  /* 0x000000001014794e */ /* 0x000fce0000000000 */
[----:B-1---5:R-:W-:Y:S05]  /*10f0*/  CALL.ABS.NOINC R14 ;  /* 0x000000000e007343 */ /* 0x022fea0003c00000 */
.L_x_13:
[----:B------:R-:W-:-:S13]  /*1100*/  ISETP.NE.AND P0, PT, R160, 0x3, PT ;  /* 0x00000003a000780c */ /* 0x000fda0003f05270 */
[----:B------:R-:W-:Y:S05]  /*1110*/  @!P0 BRA `(.L_x_14) ;  /* 0x0000000000048947 */ /* 0x000fea0003800000 */
[----:B------:R-:W-:Y:S01]  /*1120*/  BPT.TRAP 0x1 ;  /* 0x000000040000795c */ /* 0x000fe20000300000 */
.L_x_14:
[----:B------:R-:W-:Y:S02]  /*1130*/  IMAD.U32 R3, RZ, RZ, UR39 ;  /* 0x00000027ff037e24 */ /* 0x000fe4000f8e00ff */
[----:B------:R-:W-:-:S03]  /*1140*/  IMAD.U32 R0, RZ, RZ, UR38 ;  /* 0x00000026ff007e24 */ /* 0x000fc6000f8e00ff */
[----:B------:R-:W-:Y:S02]  /*1150*/  LEA R3, R3, UR42, 0x3 ;  /* 0x0000002a03037c11 */ /* 0x000fe4000f8e18ff */
[----:B------:R-:W-:-:S04]  /*1160*/  SHF.L.U32 R0, R0, 0x1f, RZ ;  /* 0x0000001f00007819 */ /* 0x000fc800000006ff */
[----:B------:R2:W3:Y:S01]  /*1170*/  SYNCS.PHASECHK.TRANS64.TRYWAIT P1, [R3+URZ], R0 ;  /* 0x00000000030075a7 */ /* 0x0004e2000802017f */
[----:B------:R-:W-:Y:S05]  /*1180*/  @!P0 BRA `(.L_x_15) ;  /* 0x0000000000048947 */ /* 0x000fea0003800000 */
[----:B------:R-:W-:Y:S01]  /*1190*/  BPT.TRAP 0x1 ;  /* 0x000000040000795c */ /* 0x000fe20000300000 */
.L_x_15:
[----:B---3--:R-:W-:Y:S05]  /*11a0*/  @P1 BRA `(.L_x_16) ;  /* 0x0000000000081947 */ /* 0x008fea0003800000 */
[----:B------:R-:W3:Y:S02]  /*11b0*/  SYNCS.PHASECHK.TRANS64.TRYWAIT P1, [R3+URZ], R0 ;  /* 0x00000000030075a7 */ /* 0x000ee4000802017f */
[----:B---3--:R-:W-:Y:S05]  /*11c0*/  @!P1 BRA `(.L_x_17) ;  /* 0x0000008c00c49947 */ /* 0x008fea0003800000 */
.L_x_16:
[----:B------:R-:W-:-:S04]  /*11d0*/  UISETP.LT.AND UP0, UPT, UR40, 0x1, UPT ;  /* 0x000000012800788c */ /* 0x000fc8000bf01270 */
[----:B------:R-:W-:-:S04]  /*11e0*/  USEL UR4, UR40, 0x1, UP0 ;  /* 0x0000000128047887 */ /* 0x000fc80008000000 */
[----:B------:R-:W-:-:S06]  /*11f0*/  UIADD3 UR4, UR40, -UR4, URZ ;  /* 0x8000000428047290 */ /* 0x000fcc000fffe03f */
[----:B--23--:R-:W-:Y:S01]  /*1200*/  IMAD.U32 R0, RZ, RZ, UR4 ;  /* 0x00000004ff007e24 */ /* 0x00cfe2000f8e00ff */
[----:B------:R-:W-:Y:S05]  /*1210*/  WARPSYNC.ALL ;  /* 0x0000000000007948 */ /* 0x000fea0003800000 */
[----:B------:R-:W-:Y:S01]  /*1220*/  ISETP.GE.AND P1, PT, R0, 0x1, PT ;  /* 0x000000010000780c */ /* 0x000fe20003f26270 */
[----:B------:R-:W-:Y:S01]  /*1230*/  UIADD3 UR4, UR42, 0x10100, URZ ;  /* 0x000101002a047890 */ /* 0x000fe2000fffe03f */
[----:B------:R-:W-:Y:S01]  /*1240*/  WARPGROUP.ARRIVE ;  /* 0x00000000000079c5 */ /* 0x000fe20000000000 */
[----:B------:R-:W-:Y:S01]  /*1250*/  UMOV UR9, 0x40000040 ;  /* 0x4000004000097882 */ /* 0x000fe20000000000 */
[----:B------:R-:W-:Y:S01]  /*1260*/  UMOV UR11, 0x40000040 ;  /* 0x40000040000b7882 */ /* 0x000fe20000000000 */
[----:B------:R-:W-:-:S04]  /*1270*/  USHF.R.U32.HI UR4, URZ, 0x4, UR4 ;  /* 0x000000043f047899 */ /* 0x000fc80008011604 */
[----:B------:R-:W-:Y:S02]  /*1280*/  ULOP3.LUT UR5, UR4, 0x3fff, URZ, 0xc0, !UPT ;  /* 0x00003fff04057892 */ /* 0x000fe4000f8ec03f */
[----:B------:R-:W-:Y:S02]  /*1290*/  ULOP3.LUT UR4, UR41, 0x10000, URZ, 0xfc, !UPT ;  /* 0x0001000029047892 */ /* 0x000fe4000f8efc3f */
[----:B------:R-:W-:Y:S02]  /*12a0*/  ULOP3.LUT UR5, UR5, 0x10000, URZ, 0xfc, !UPT ;  /* 0x0001000005057892 */ /* 0x000fe4000f8efc3f */
[----:B------:R-:W-:Y:S02]  /*12b0*/  ULEA UR6, UR39, UR4, 0xb ;  /* 0x0000000427067291 */ /* 0x000fe4000f8e583f */
[----:B------:R-:W-:-:S05]  /*12c0*/  ULEA UR7, UR39, UR5, 0xc ;  /* 0x0000000527077291 */ /* 0x000fca000f8e603f */
[----:B------:R-:W-:Y:S02]  /*12d0*/  UMOV UR8, UR6 ;  /* 0x0000000600087c82 */ /* 0x000fe40008000000 */
[----:B------:R-:W-:Y:S02]  /*12e0*/  UMOV UR10, UR7 ;  /* 0x00000007000a7c82 */ /* 0x000fe40008000000 */
[----:B------:R-:W-:Y:S01]  /*12f0*/  HGMMA.64x256x8.F32.TF32 R24, gdesc[UR8], RZ, !UPT, gsb0 ;  /* 0x07e00000081879f0 */ /* 0x000fe2000c0028ff */
[----:B------:R-:W-:Y:S02]  /*1300*/  UIADD3 UR8, UR6, 0x2, URZ ;  /* 0x0000000206087890 */ /* 0x000fe4000fffe03f */
[----:B------:R-:W-:Y:S01]  /*1310*/  UIADD3 UR10, UR7, 0x2, URZ ;  /* 0x00000002070a7890 */ /* 0x000fe2000fffe03f */
[----:B------:R-:W-:Y:S01]  /*1320*/  UMOV UR9, 0x40000040 ;  /* 0x4000004000097882 */ /* 0x000fe20000000000 */
[----:B------:R-:W-:Y:S01]  /*1330*/  UMOV UR11, 0x40000040 ;  /* 0x40000040000b7882 */ /* 0x000fe20000000000 */
[----:B------:R-:W-:-:S02]  /*1340*/  WARPGROUP.DEPBAR.LE gsb0, 0x0 ;  /* 0x00008000000079c5 */ /* 0x000fc40000010000 */
[----:B------:R-:W-:-:S15]  /*1350*/  WARPGROUP.ARRIVE ;  /* 0x00000000000079c5 */ /* 0x000fde0000000000 */
[----:B------:R-:W-:-:S05]  /*1360*/  NOP ;  /* 0x0000000000007918 */ /* 0x000fca0000000000 */
[----:B------:R-:W-:Y:S01]  /*1370*/  HGMMA.64x256x8.F32.TF32 R24, gdesc[UR8], R24, gsb0 ;  /* 0x07e00000081879f0 */ /* 0x000fe20008002818 */
[----:B------:R-:W-:Y:S02]  /*1380*/  UIADD3 UR8, UR6, 0x4, URZ ;  /* 0x0000000406087890 */ /* 0x000fe4000fffe03f */
[----:B------:R-:W-:Y:S01]  /*1390*/  UIADD3 UR10, UR7, 0x4, URZ ;  /* 0x00000004070a7890 */ /* 0x000fe2000fffe03f */
[----:B------:R-:W-:Y:S01]  /*13a0*/  UMOV UR9, 0x40000040 ;  /* 0x4000004000097882 */ /* 0x000fe20000000000 */
[----:B------:R-:W-:Y:S01]  /*13b0*/  UMOV UR11, 0x40000040 ;  /* 0x40000040000b7882 */ /* 0x000fe20000000000 */
[----:B------:R-:W-:Y:S02]  /*13c0*/  WARPGROUP.DEPBAR.LE gsb0, 0x0 ;  /* 0x00008000000079c5 */ /* 0x000fe40000010000 */
        /* <DEDUP_REMOVED lines=42> */
[----:B------:R-:W-:Y:S03]  /*1670*/  HGMMA.64x256x8.F32.TF32 R24, gdesc[UR8], R24, gsb0 ;  /* 0x07e00000081879f0 */ /* 0x000fe60008002818 */
[----:B------:R-:W-:Y:S02]  /*1680*/  WARPGROUP.DEPBAR.LE gsb0, 0x0 ;  /* 0x00008000000079c5 */ /* 0x000fe40000010000 */
[----:B------:R-:W-:Y:S05]  /*1690*/  @!P1 BRA `(.L_x_18) ;  /* 0x0000000400a49947 */ /* 0x000fea0003800000 */
[----:B------:R-:W-:-:S04]  /*16a0*/  UIADD3 UR6, UR39, 0x1, URZ ;  /* 0x0000000127067890 */ /* 0x000fc8000fffe03f */
[----:B------:R-:W-:-:S04]  /*16b0*/  UISETP.NE.AND UP0, UPT, UR6, 0x2, UPT ;  /* 0x000000020600788c */ /* 0x000fc8000bf05270 */
[----:B------:R-:W-:Y:S02]  /*16c0*/  USEL UR7, URZ, 0x1, UP0 ;  /* 0x000000013f077887 */ /* 0x000fe40008000000 */
[----:B------:R-:W-:Y:S02]  /*16d0*/  USEL UR6, UR6, URZ, UP0 ;  /* 0x0000003f06067287 */ /* 0x000fe40008000000 */
[----:B------:R-:W-:-:S06]  /*16e0*/  ULOP3.LUT UR7, UR38, UR7, URZ, 0x3c, !UPT ;  /* 0x0000000726077292 */ /* 0x000fcc000f8e3c3f */
[----:B01----:R-:W-:Y:S01]  /*16f0*/  IMAD.U32 R5, RZ, RZ, UR7 ;  /* 0x00000007ff057e24 */ /* 0x003fe2000f8e00ff */
[----:B------:R-:W-:-:S06]  /*1700*/  UMOV UR7, UR39 ;  /* 0x0000002700077c82 */ /* 0x000fcc0008000000 */
.L_x_25:
[----:B01----:R-:W-:Y:S05]  /*1710*/  @!P0 BRA `(.L_x_19) ;  /* 0x0000000000048947 */ /* 0x003fea0003800000 */
[----:B------:R-:W-:Y:S01]  /*1720*/  BPT.TRAP 0x1 ;  /* 0x000000040000795c */ /* 0x000fe20000300000 */
.L_x_19:
[----:B------:R-:W0:Y:S01]  /*1730*/  S2UR UR9, SR_CgaCtaId ;  /* 0x00000000000979c3 */ /* 0x000e220000008800 */
[----:B------:R-:W-:Y:S01]  /*1740*/  UMOV UR8, 0x400 ;  /* 0x0000040000087882 */ /* 0x000fe20000000000 */
[----:B------:R-:W-:Y:S01]  /*1750*/  SHF.L.U32 R3, R5, 0x1f, RZ ;  /* 0x0000001f05037819 */ /* 0x000fe200000006ff */
[----:B0-----:R-:W-:-:S04]  /*1760*/  ULEA UR8, UR9, UR8, 0x18 ;  /* 0x0000000809087291 */ /* 0x001fc8000f8ec03f */
[----:B------:R-:W-:-:S09]  /*1770*/  ULEA UR9, UR6, UR8, 0x3 ;  /* 0x0000000806097291 */ /* 0x000fd2000f8e183f */
[----:B------:R0:W1:Y:S01]  /*1780*/  SYNCS.PHASECHK.TRANS64.TRYWAIT P1, [UR9], R3 ;  /* 0x00000003ff0075a7 */ /* 0x0000620008020149 */
[----:B------:R-:W-:Y:S05]  /*1790*/  @!P0 BRA `(.L_x_20) ;  /* 0x0000000000048947 */ /* 0x000fea0003800000 */
[----:B------:R-:W-:Y:S01]  /*17a0*/  BPT.TRAP 0x1 ;  /* 0x000000040000795c */ /* 0x000fe20000300000 */
.L_x_20:
[----:B-1----:R-:W-:Y:S05]  /*17b0*/  @P1 BRA `(.L_x_21) ;  /* 0x0000000000081947 */ /* 0x002fea0003800000 */
[----:B------:R-:W1:Y:S02]  /*17c0*/  SYNCS.PHASECHK.TRANS64.TRYWAIT P1, [UR9], R3 ;  /* 0x00000003ff0075a7 */ /* 0x000e640008020149 */
[----:B-1----:R-:W-:Y:S05]  /*17d0*/  @!P1 BRA `(.L_x_22) ;  /* 0x0000008800549947 */ /* 0x002fea0003800000 */
.L_x_21:
[----:B------:R-:W-:Y:S01]  /*17e0*/  ULEA UR9, UR6, UR4, 0xb ;  /* 0x0000000406097291 */ /* 0x000fe2000f8e583f */
[----:B------:R-:W-:Y:S01]  /*17f0*/  WARPGROUP.ARRIVE ;  /* 0x00000000000079c5 */ /* 0x000fe20000000000 */
[----:B------:R-:W-:Y:S01]  /*1800*/  ULEA UR10, UR6, UR5, 0xc ;  /* 0x00000005060a7291 */ /* 0x000fe2000f8e603f */
[----:B------:R-:W-:Y:S01]  /*1810*/  UMOV UR13, 0x40000040 ;  /* 0x40000040000d7882 */ /* 0x000fe20000000000 */
[----:B------:R-:W-:-:S03]  /*1820*/  UMOV UR15, 0x40000040 ;  /* 0x40000040000f7882 */ /* 0x000fc60000000000 */
[----:B------:R-:W-:Y:S02]  /*1830*/  UMOV UR12, UR9 ;  /* 0x00000009000c7c82 */ /* 0x000fe40008000000 */
[----:B------:R-:W-:Y:S02]  /*1840*/  UMOV UR14, UR10 ;  /* 0x0000000a000e7c82 */ /* 0x000fe40008000000 */
[----:B------:R-:W-:Y:S01]  /*1850*/  HGMMA.64x256x8.F32.TF32 R24, gdesc[UR12], R24, gsb0 ;  /* 0x07e000000c1879f0 */ /* 0x000fe20008002818 */
        /* <DEDUP_REMOVED lines=58> */
[----:B------:R-:W-:Y:S01]  /*1c00*/  BPT.TRAP 0x1 ;  /* 0x000000040000795c */ /* 0x000fe20000300000 */
.L_x_23:
[----:B------:R-:W-:Y:S01]  /*1c10*/  ULEA UR8, UR7, UR8, 0x3 ;  /* 0x0000000807087291 */ /* 0x000fe2000f8e183f */
[----:B------:R-:W-:-:S03]  /*1c20*/  ISETP.GT.U32.AND P1, PT, R19, 0x1, PT ;  /* 0x000000011300780c */ /* 0x000fc60003f24070 */
[----:B------:R-:W-:-:S04]  /*1c30*/  UIADD3 UR8, UR8, 0x10, URZ ;  /* 0x0000001008087890 */ /* 0x000fc8000fffe03f */
[----:B------:R-:W-:-:S09]  /*1c40*/  UPRMT UR8, URZ, 0x654, UR8 ;  /* 0x000006543f087896 */ /* 0x000fd20008000008 */
[----:B------:R-:W-:Y:S01]  /*1c50*/  SYNCS.ARRIVE.TRANS64.RED.A1T0 RZ, [UR8], RZ ;  /* 0x000000ffffff79a7 */ /* 0x000fe20008100408 */
[----:B------:R-:W-:Y:S05]  /*1c60*/  @P1 BRA `(.L_x_24) ;  /* 0x0000000000041947 */ /* 0x000fea0003800000 */
[----:B------:R-:W-:Y:S01]  /*1c70*/  BPT.TRAP 0x1 ;  /* 0x000000040000795c */ /* 0x000fe20000300000 */
.L_x_24:
[----:B------:R-:W-:Y:S01]  /*1c80*/  UIADD3 UR6, UR6, 0x1, URZ ;  /* 0x0000000106067890 */ /* 0x000fe2000fffe03f */
[C---:B------:R-:W-:Y:S01]  /*1c90*/  ISETP.GT.AND P1, PT, R0.reuse, 0x1, PT ;  /* 0x000000010000780c */ /* 0x040fe20003f24270 */
[----:B------:R-:W-:Y:S01]  /*1ca0*/  UIADD3 UR7, UR7, 0x1, URZ ;  /* 0x0000000107077890 */ /* 0x000fe2000fffe03f */
[----:B------:R-:W-:Y:S01]  /*1cb0*/  VIADD R0, R0, 0xffffffff ;  /* 0xffffffff00007836 */ /* 0x000fe20000000000 */
[----:B------:R-:W-:Y:S02]  /*1cc0*/  UISETP.NE.AND UP0, UPT, UR6, 0x2, UPT ;  /* 0x000000020600788c */ /* 0x000fe4000bf05270 */
[----:B------:R-:W-:Y:S02]  /*1cd0*/  UISETP.NE.AND UP1, UPT, UR7, 0x2, UPT ;  /* 0x000000020700788c */ /* 0x000fe4000bf25270 */
[----:B------:R-:W-:Y:S02]  /*1ce0*/  USEL UR8, URZ, 0x1, UP0 ;  /* 0x000000013f087887 */ /* 0x000fe40008000000 */
[----:B------:R-:W-:-:S02]  /*1cf0*/  USEL UR6, UR6, URZ, UP0 ;  /* 0x0000003f06067287 */ /* 0x000fc40008000000 */
[----:B------:R-:W-:Y:S02]  /*1d00*/  USEL UR7, UR7, URZ, UP1 ;  /* 0x0000003f07077287 */ /* 0x000fe40008800000 */
[----:B------:R-:W-:Y:S01]  /*1d10*/  LOP3.LUT R5, R5, UR8, RZ, 0x3c, !PT ;  /* 0x0000000805057c12 */ /* 0x000fe2000f8e3cff */
[----:B------:R-:W-:Y:S09]  /*1d20*/  @P1 BRA `(.L_x_25) ;  /* 0xfffffff800781947 */ /* 0x000ff2000383ffff */
.L_x_18:
[----:B------:R-:W2:Y:S02]  /*1d30*/  LDC R0, c[0x0][0x28c] ;  /* 0x0000a300ff007b82 */ /* 0x000ea40000000800 */
[----:B--2---:R-:W-:-:S13]  /*1d40*/  ISETP.GE.AND P1, PT, R0, 0x1, PT ;  /* 0x000000010000780c */ /* 0x004fda0003f26270 */
[----:B------:R-:W-:Y:S05]  /*1d50*/  @!P1 BRA `(.L_x_26) ;  /* 0x0000000000409947 */ /* 0x000fea0003800000 */
[----:B------:R-:W-:Y:S05]  /*1d60*/  @!P0 BRA `(.L_x_27) ;  /* 0x0000000000048947 */ /* 0x000fea0003800000 */
[----:B------:R-:W-:Y:S01]  /*1d70*/  BPT.TRAP 0x1 ;  /* 0x000000040000795c */ /* 0x000fe20000300000 */
.L_x_27:
[----:B------:R-:W2:Y:S01]  /*1d80*/  S2UR UR6, SR_CgaCtaId ;  /* 0x00000000000679c3 */ /* 0x000ea20000008800 */
[----:B------:R-:W-:Y:S01]  /*1d90*/  UISETP.LT.AND UP0, UPT, UR40, 0x1, UPT ;  /* 0x000000012800788c */ /* 0x000fe2000bf01270 */
[----:B------:R-:W-:Y:S01]  /*1da0*/  ISETP.GT.U32.AND P0, PT, R19, 0x1, PT ;  /* 0x000000011300780c */ /* 0x000fe20003f04070 */
[----:B------:R-:W-:Y:S02]  /*1db0*/  UMOV UR5, 0x400 ;  /* 0x0000040000057882 */ /* 0x000fe40000000000 */
[----:B------:R-:W-:-:S04]  /*1dc0*/  USEL UR4, UR40, 0x1, UP0 ;  /* 0x0000000128047887 */ /* 0x000fc80008000000 */
[----:B------:R-:W-:-:S04]  /*1dd0*/  UIADD3 UR4, UR39, UR40, -UR4 ;  /* 0x0000002827047290 */ /* 0x000fc8000fffe804 */
[----:B------:R-:W-:-:S04]  /*1de0*/  USHF.L.U32 UR4, UR4, 0x3, URZ ;  /* 0x0000000304047899 */ /* 0x000fc8000800063f */
[----:B------:R-:W-:Y:S02]  /*1df0*/  ULOP3.LUT UR4, UR4, 0x8, URZ, 0xc0, !UPT ;  /* 0x0000000804047892 */ /* 0x000fe4000f8ec03f */
[----:B--2---:R-:W-:-:S04]  /*1e00*/  ULEA UR5, UR6, UR5, 0x18 ;  /* 0x0000000506057291 */ /* 0x004fc8000f8ec03f */
[----:B------:R-:W-:-:S04]  /*1e10*/  UIADD3 UR4, UR5, 0x10, UR4 ;  /* 0x0000001005047890 */ /* 0x000fc8000fffe004 */
[----:B------:R-:W-:-:S09]  /*1e20*/  UPRMT UR4, URZ, 0x654, UR4 ;  /* 0x000006543f047896 */ /* 0x000fd20008000004 */
[----:B------:R-:W-:Y:S01]  /*1e30*/  SYNCS.ARRIVE.TRANS64.RED.A1T0 RZ, [UR4], RZ ;  /* 0x000000ffffff79a7 */ /* 0x000fe20008100404 */
[----:B------:R-:W-:Y:S05]  /*1e40*/  @P0 BRA `(.L_x_26) ;  /* 0x0000000000040947 */ /* 0x000fea0003800000 */
[----:B------:R-:W-:Y:S01]  /*1e50*/  BPT.TRAP 0x1 ;  /* 0x000000040000795c */ /* 0x000fe20000300000 */
.L_x_26:
[----:B------:R-:W2:Y:S01]  /*1e60*/  LDC R7, c[0x0][0x288] ;  /* 0x0000a200ff077b82 */ /* 0x000ea20000000800 */
[----:B01----:R-:W-:Y:S01]  /*1e70*/  SHF.R.U32.HI R3, RZ, 0x2, R18 ;  /* 0x00000002ff037819 */ /* 0x003fe20000011612 */
[----:B------:R-:W-:Y:S01]  /*1e80*/  UIADD3 UR39, UR40, UR39, URZ ;  /* 0x0000002728277290 */ /* 0x000fe2000fffe03f */
[C---:B------:R-:W-:Y:S01]  /*1e90*/  LOP3.LUT R4, R18.reuse, 0x60, RZ, 0xc0, !PT ;  /* 0x0000006012047812 */ /* 0x040fe200078ec0ff */
[----:B------:R-:W-:Y:S01]  /*1ea0*/  ULDC UR8, c[0x0][0x284] ;  /* 0x0000a10000087ab9 */ /* 0x000fe20000000800 */
[----:B------:R-:W-:Y:S01]  /*1eb0*/  LOP3.LUT R3, R3, 0x7, RZ, 0xc0, !PT ;  /* 0x0000000703037812 */ /* 0x000fe200078ec0ff */
[----:B------:R-:W-:Y:S01]  /*1ec0*/  USHF.R.U32.HI UR4, URZ, 0x1, UR39 ;  /* 0x000000013f047899 */ /* 0x000fe20008011627 */
[----:B------:R-:W-:Y:S01]  /*1ed0*/  SHF.R.U32.HI R10, RZ, 0x1, R4 ;  /* 0x00000001ff0a7819 */ /* 0x000fe20000011604 */
[----:B------:R-:W-:Y:S01]  /*1ee0*/  IMAD.SHL.U32 R4, R18, 0x2, RZ ;  /* 0x0000000212047824 */ /* 0x000fe200078e00ff */
[----:B------:R-:W-:Y:S01]  /*1ef0*/  LOP3.LUT R0, R22, 0x1, RZ, 0xc0, !PT ;  /* 0x0000000116007812 */ /* 0x000fe200078ec0ff */
[----:B------:R-:W-:Y:S01]  /*1f00*/  ULOP3.LUT UR4, UR4, 0x1, URZ, 0xc0, !UPT ;  /* 0x0000000104047892 */ /* 0x000fe2000f8ec03f */
[----:B------:R-:W-:Y:S01]  /*1f10*/  IADD3 R5, RZ, -R10, -R3 ;  /* 0x8000000aff057210 */ /* 0x000fe20007ffe803 */
[----:B------:R-:W-:Y:S01]  /*1f20*/  UISETP.GT.U32.AND UP1, UPT, UR39, 0x1, UPT ;  /* 0x000000012700788c */ /* 0x000fe2000bf24070 */
[----:B------:R-:W-:Y:S01]  /*1f30*/  LOP3.LUT R9, R4, 0x6, RZ, 0xc0, !PT ;  /* 0x0000000604097812 */ /* 0x000fe200078ec0ff */
[C---:B------:R-:W-:Y:S01]  /*1f40*/  IMAD.SHL.U32 R6, R0.reuse, 0x40, RZ ;  /* 0x0000004000067824 */ /* 0x040fe200078e00ff */
[----:B------:R-:W-:Y:S01]  /*1f50*/  UISETP.NE.U32.AND UP0, UPT, UR4, 0x1, UPT ;  /* 0x000000010400788c */ /* 0x000fe2000bf05070 */
[----:B------:R-:W-:Y:S01]  /*1f60*/  IMAD R11, R0, -0x40, R5 ;  /* 0xffffffc0000b7824 */ /* 0x000fe200078e0205 */
[----:B------:R-:W-:Y:S01]  /*1f70*/  LOP3.LUT R0, R18, 0x3, RZ, 0xc0, !PT ;  /* 0x0000000312007812 */ /* 0x000fe200078ec0ff */
[----:B------:R-:W-:Y:S01]  /*1f80*/  ULDC.64 UR6, c[0x0][0x5d0] ;  /* 0x0001740000067ab9 */ /* 0x000fe20000000a00 */
[----:B------:R-:W-:Y:S01]  /*1f90*/  PRMT R8, R9, 0x6540, R152 ;  /* 0x0000654009087816 */ /* 0x000fe20000000098 */
[----:B------:R-:W-:Y:S01]  /*1fa0*/  IMAD.SHL.U32 R152, R152, 0x100, RZ ;  /* 0x0000010098987824 */ /* 0x000fe200078e00ff */
[----:B------:R-:W-:Y:S01]  /*1fb0*/  SHF.R.S32.HI R21, RZ, 0x1f, R23 ;  /* 0x0000001fff157819 */ /* 0x000fe20000011417 */
[----:B------:R-:W-:Y:S01]  /*1fc0*/  UISETP.LT.U32.AND UP1, UPT, UR40, 0x2, UP1 ;  /* 0x000000022800788c */ /* 0x000fe20008f21070 */
[----:B------:R-:W-:Y:S01]  /*1fd0*/  SHF.R.S32.HI R9, RZ, 0x1f, R8 ;  /* 0x0000001fff097819 */ /* 0x000fe20000011408 */
[----:B--2---:R-:W-:Y:S01]  /*1fe0*/  IMAD R13, R0, -0x2, R7 ;  /* 0xfffffffe000d7824 */ /* 0x004fe200078e0207 */
[----:B------:R-:W-:Y:S01]  /*1ff0*/  ISETP.GE.AND P0, PT, R152, R7, PT ;  /* 0x000000079800720c */ /* 0x000fe20003f06270 */
[----:B------:R-:W-:Y:S01]  /*2000*/  IMAD.SHL.U32 R0, R153, 0x80, RZ ;  /* 0x0000008099007824 */ /* 0x000fe200078e00ff */
[----:B------:R-:W-:Y:S01]  /*2010*/  UISETP.GT.U32.AND UP0, UPT, UR40, 0x1, !UP0 ;  /* 0x000000012800788c */ /* 0x000fe2000c704070 */
[----:B------:R-:W-:Y:S01]  /*2020*/  IMAD R4, R21, UR6, RZ ;  /* 0x0000000615047c24 */ /* 0x000fe2000f8e02ff */
[----:B------:R-:W-:Y:S01]  /*2030*/  LOP3.LUT R3, R6, 0x40, R3, 0xe2, !PT ;  /* 0x0000004006037812 */ /* 0x000fe200078ee203 */
[----:B------:R-:W-:Y:S01]  /*2040*/  USEL UR5, URZ, 0x1, !UP1 ;  /* 0x000000013f057887 */ /* 0x000fe2000c800000 */
[C---:B------:R-:W-:Y:S01]  /*2050*/  ISETP.GE.OR P0, PT, R0.reuse, UR8, P0 ;  /* 0x0000000800007c0c */ /* 0x040fe20008706670 */
[----:B------:R-:W-:Y:S01]  /*2060*/  USEL UR4, URZ, 0x1, !UP0 ;  /* 0x000000013f047887 */ /* 0x000fe2000c000000 */
[----:B------:R-:W-:Y:S01]  /*2070*/  IMAD.WIDE R6, R153, 0x80, RZ ;  /* 0x0000008099067825 */ /* 0x000fe200078e02ff */
[----:B------:R-:W-:Y:S01]  /*2080*/  ULOP3.LUT UR39, UR39, 0x1, URZ, 0xc0, !UPT ;  /* 0x0000000127277892 */ /* 0x000fe2000f8ec03f */
[----:B------:R-:W-:Y:S01]  /*2090*/  IADD3 R0, -R0, UR8, R11 ;  /* 0x0000000800007c10 */ /* 0x000fe2000fffe10b */
[----:B------:R-:W-:Y:S01]  /*20a0*/  ULOP3.LUT UR38, UR4, UR38, UR5, 0x96, !UPT ;  /* 0x0000002604267292 */ /* 0x000fe2000f8e9605 */
[C---:B------:R-:W-:Y:S01]  /*20b0*/  IMAD R15, R23.reuse, UR7, R4 ;  /* 0x00000007170f7c24 */ /* 0x040fe2000f8e0204 */
[----:B------:R-:W-:Y:S01]  /*20c0*/  LOP3.LUT R167, R6, R3, R10, 0xfe, !PT ;  /* 0x0000000306a77212 */ /* 0x000fe200078efe0a */
[----:B------:R-:W-:-:S04]  /*20d0*/  IMAD.WIDE.U32 R4, R23, UR6, R8 ;  /* 0x0000000617047c25 */ /* 0x000fc8000f8e0008 */
[----:B------:R-:W-:Y:S02]  /*20e0*/  IMAD.IADD R5, R5, 0x1, R15 ;  /* 0x0000000105057824 */ /* 0x000fe400078e020f */
[----:B------:R-:W-:Y:S02]  /*20f0*/  IMAD.IADD R3, R13, 0x1, -R152 ;  /* 0x000000010d037824 */ /* 0x000fe400078e0a98 */
[----:B------:R-:W-:Y:S01]  /*2100*/  IMAD.MOV.U32 R153, RZ, RZ, -0x1 ;  /* 0xffffffffff997424 */ /* 0x000fe200078e00ff */
[----:B------:R-:W-:Y:S06]  /*2110*/  @P0 BRA `(.L_x_28) ;  /* 0x0000006000d00947 */ /* 0x000fec0003800000 */
[----:B------:R-:W0:Y:S01]  /*2120*/  LDC.64 R10, c[0x0][0x5c8] ;  /* 0x00017200ff0a7b82 */ /* 0x000e220000000a00 */
[----:B-----5:R-:W-:Y:S01]  /*2130*/  FSETP.NEU.AND P1, PT, R155, RZ, PT ;  /* 0x000000ff9b00720b */ /* 0x020fe20003f2d000 */
[----:B------:R-:W-:Y:S01]  /*2140*/  BSSY B0, `(.L_x_28) ;  /* 0x0000631000007945 */ /* 0x000fe20003800000 */
[----:B------:R-:W-:-:S04]  /*2150*/  ISETP.GT.AND P0, PT, R3, RZ, PT ;  /* 0x000000ff0300720c */ /* 0x000fc80003f04270 */
[----:B------:R-:W-:Y:S01]  /*2160*/  ISETP.GT.AND P4, PT, R0, RZ, P0 ;  /* 0x000000ff0000720c */ /* 0x000fe20000784270 */
[-C--:B0-----:R-:W-:Y:S02]  /*2170*/  IMAD R12, R7, R10.reuse, RZ ;  /* 0x0000000a070c7224 */ /* 0x081fe400078e02ff */
[----:B------:R-:W-:-:S04]  /*2180*/  IMAD.WIDE.U32 R162, R167, R10, R4 ;  /* 0x0000000aa7a27225 */ /* 0x000fc800078e0004 */
[----:B------:R-:W-:-:S04]  /*2190*/  IMAD R5, R167, R11, R12 ;  /* 0x0000000ba7057224 */ /* 0x000fc800078e020c */
[----:B------:R-:W-:Y:S01]  /*21a0*/  IMAD.IADD R169, R163, 0x1, R5 ;  /* 0x00000001a3a97824 */ /* 0x000fe200078e0205 */
[----:B------:R-:W-:Y:S06]  /*21b0*/  @!P1 BRA `(.L_x_29) ;  /* 0x00000044008c9947 */ /* 0x000fec0003800000 */
[----:B------:R-:W0:Y:S01]  /*21c0*/  LDC.64 R14, c[0x0][0x5b8] ;  /* 0x00016e00ff0e7b82 */ /* 0x000e220000000a00 */
[----:B------:R-:W-:-:S07]  /*21d0*/  ULDC.64 UR4, c[0x0][0x5c0] ;  /* 0x0001700000047ab9 */ /* 0x000fce0000000a00 */
[----:B------:R-:W1:Y:S08]  /*21e0*/  LDC.64 R164, c[0x0][0x5b0] ;  /* 0x00016c00ffa47b82 */ /* 0x000e700000000a00 */
[----:B------:R-:W2:Y:S01]  /*21f0*/  LDC.64 R12, c[0x0][0x5a8] ;  /* 0x00016a00ff0c7b82 */ /* 0x000ea20000000a00 */
[-C--:B0-----:R-:W-:Y:S02]  /*2200*/  IMAD R4, R21, R14.reuse, RZ ;  /* 0x0000000e15047224 */ /* 0x081fe400078e02ff */
[----:B------:R-:W-:-:S04]  /*2210*/  IMAD.WIDE.U32 R20, R23, R14, R8 ;  /* 0x0000000e17147225 */ /* 0x000fc800078e0008 */
[----:B------:R-:W-:Y:S02]  /*2220*/  IMAD R161, R23, R15, R4 ;  /* 0x0000000f17a17224 */ /* 0x000fe400078e0204 */
[-C--:B-1----:R-:W-:Y:S02]  /*2230*/  IMAD R6, R7, R164.reuse, RZ ;  /* 0x000000a407067224 */ /* 0x082fe400078e02ff */
[----:B------:R-:W-:Y:S02]  /*2240*/  IMAD.IADD R21, R21, 0x1, R161 ;  /* 0x0000000115157824 */ /* 0x000fe400078e02a1 */
[C---:B------:R-:W-:Y:S02]  /*2250*/  IMAD R163, R167.reuse, R165, R6 ;  /* 0x000000a5a7a37224 */ /* 0x040fe400078e0206 */
[----:B------:R-:W-:-:S04]  /*2260*/  IMAD.WIDE.U32 R4, R167, R164, R20 ;  /* 0x000000a4a7047225 */ /* 0x000fc800078e0014 */
[----:B------:R-:W-:Y:S01]  /*2270*/  IMAD.IADD R5, R5, 0x1, R163 ;  /* 0x0000000105057824 */ /* 0x000fe200078e02a3 */
[----:B--2---:R-:W-:-:S04]  /*2280*/  LEA R6, P1, R4, R12, 0x2 ;  /* 0x0000000c04067211 */ /* 0x004fc800078210ff */
[----:B------:R-:W-:-:S05]  /*2290*/  LEA.HI.X R7, R4, R13, R5, 0x2, P1 ;  /* 0x0000000d04077211 */ /* 0x000fca00008f1405 */
[----:B------:R0:W2:Y:S01]  /*22a0*/  @P4 LDG.E.LTC128B R152, desc[UR36][R6.64] ;  /* 0x0000002406984981 */ /* 0x0000a2000c1e1920 */
[----:B------:R-:W-:Y:S01]  /*22b0*/  IMAD.WIDE.U32 R4, R167, R164, R8 ;  /* 0x000000a4a7047225 */ /* 0x000fe200078e0008 */
[----:B------:R-:W-:Y:S01]  /*22c0*/  SHF.L.U64.HI R159, R164, 0x3, R165 ;  /* 0x00000003a49f7819 */ /* 0x000fe200000102a5 */
[----:B------:R-:W-:Y:S01]  /*22d0*/  BSSY B1, `(.L_x_30) ;  /* 0x0000016000017945 */ /* 0x000fe20003800000 */
[----:B------:R-:W-:Y:S01]  /*22e0*/  ISETP.GT.AND P0, PT, R0, 0x8, P0 ;  /* 0x000000080000780c */ /* 0x000fe20000704270 */
[----:B------:R-:W-:Y:S02]  /*22f0*/  IMAD.IADD R5, R163, 0x1, R5 ;  /* 0x00000001a3057824 */ /* 0x000fe400078e0205 */
[----:B------:R-:W-:Y:S02]  /*2300*/  IMAD.SHL.U32 R158, R164, 0x8, RZ ;  /* 0x00000008a49e7824 */ /* 0x000fe400078e00ff */
[----:B------:R-:W-:Y:S01]  /*2310*/  IMAD.WIDE.U32 R156, R23, R14, R4 ;  /* 0x0000000e179c7225 */ /* 0x000fe200078e0004 */
[----:B------:R-:W-:-:S03]  /*2320*/  LEA R4, P1, R162, UR4, 0x2 ;  /* 0x00000004a2047c11 */ /* 0x000fc6000f8210ff */
[----:B0-----:R-:W-:Y:S01]  /*2330*/  IMAD.IADD R7, R161, 0x1, R157 ;  /* 0x00000001a1077824 */ /* 0x001fe200078e029d */
[----:B------:R-:W-:Y:S01]  /*2340*/  LEA.HI.X R5, R162, UR5, R169, 0x2, P1 ;  /* 0x00000005a2057c11 */ /* 0x000fe200088f14a9 */
[----:B------:R-:W-:Y:S01]  /*2350*/  IMAD.WIDE.U32 R158, R167, R164, R158 ;  /* 0x000000a4a79e7225 */ /* 0x000fe200078e009e */
[----:B------:R-:W-:Y:S02]  /*2360*/  ISETP.GT.AND P1, PT, R3, 0x1, PT ;  /* 0x000000010300780c */ /* 0x000fe40003f24270 */
[----:B------:R-:W-:Y:S01]  /*2370*/  LEA R6, P3, R156, R12, 0x2 ;  /* 0x0000000c9c067211 */ /* 0x000fe200078610ff */
[----:B------:R-:W-:-:S03]  /*2380*/  IMAD.IADD R163, R163, 0x1, R159 ;  /* 0x00000001a3a37824 */ /* 0x000fc600078e029f */
[----:B------:R-:W-:Y:S01]  /*2390*/  LEA.HI.X R7, R156, R13, R7, 0x2, P3 ;  /* 0x0000000d9c077211 */ /* 0x000fe200018f1407 */
[----:B--2---:R-:W-:-:S04]  /*23a0*/  FMUL R15, R152, R155 ;  /* 0x0000009b980f7220 */ /* 0x004fc80000400000 */
[----:B------:R-:W-:Y:S01]  /*23b0*/  FFMA R157, R24, R154, R15 ;  /* 0x0000009a189d7223 */ /* 0x000fe2000000000f */
[----:B------:R-:W-:-:S04]  /*23c0*/  IADD3 R15, P2, R20, R158, RZ ;  /* 0x0000009e140f7210 */ /* 0x000fc80007f5e0ff */
[----:B------:R0:W-:Y:S01]  /*23d0*/  @P4 STG.E desc[UR36][R4.64], R157 ;  /* 0x0000009d04004986 */ /* 0x0001e2000c101924 */
[----:B------:R-:W-:Y:S01]  /*23e0*/  ISETP.GT.AND P4, PT, R0, RZ, P1 ;  /* 0x000000ff0000720c */ /* 0x000fe20000f84270 */
[----:B------:R-:W-:Y:S01]  /*23f0*/  IMAD.X R156, R163, 0x1, R21, P2 ;  /* 0x00000001a39c7824 */ /* 0x000fe200010e0615 */
[----:B------:R-:W-:-:S11]  /*2400*/  LEA R20, P3, R15, R12, 0x2 ;  /* 0x0000000c0f147211 */ /* 0x000fd600078610ff */
[----:B0-----:R-:W-:Y:S05]  /*2410*/  @!P4 BRA `(.L_x_31) ;  /* 0x000000000004c947 */ /* 0x001fea0003800000 */
[----:B------:R0:W5:Y:S02]  /*2420*/  LDG.E.LTC128B R152, desc[UR36][R6.64+0x4] ;  /* 0x0000042406987981 */ /* 0x000164000c1e1920 */
.L_x_31:
[----:B------:R-:W-:Y:S05]  /*2430*/  BSYNC B1 ;  /* 0x0000000000017941 */ /* 0x000fea0003800000 */
.L_x_30:
[----:B-----5:R-:W-:Y:S01]  /*2440*/  FMUL R24, R152, R155 ;  /* 0x0000009b98187220 */ /* 0x020fe20000400000 */
[----:B------:R-:W-:-:S03]  /*2450*/  LEA.HI.X R21, R15, R13, R156, 0x2, P3 ;  /* 0x0000000d0f157211 */ /* 0x000fc600018f149c */
[----:B------:R-:W-:-:S05]  /*2460*/  FFMA R25, R25, R154, R24 ;  /* 0x0000009a19197223 */ /* 0x000fca0000000018 */
[----:B------:R1:W-:Y:S04]  /*2470*/  @P4 STG.E desc[UR36][R4.64+0x4], R25 ;  /* 0x0000041904004986 */ /* 0x0003e8000c101924 */
[----:B------:R-:W2:Y:S01]  /*2480*/  @P0 LDG.E.LTC128B R152, desc[UR36][R20.64] ;  /* 0x0000002414980981 */ /* 0x000ea2000c1e1920 */
[----:B------:R-:W-:Y:S01]  /*2490*/  IADD3 R8, P2, R8, R158, RZ ;  /* 0x0000009e08087210 */ /* 0x000fe20007f5e0ff */
[----:B------:R-:W-:Y:S01]  /*24a0*/  BSSY B1, `(.L_x_32) ;  /* 0x0000010000017945 */ /* 0x000fe20003800000 */
[C---:B------:R-:W-:Y:S02]  /*24b0*/  SHF.L.U64.HI R11, R10.reuse, 0x5, R11 ;  /* 0x000000050a0b7819 */ /* 0x040fe4000001020b */
[----:B------:R-:W-:Y:S01]  /*24c0*/  LEA R10, P3, R10, R4, 0x5 ;  /* 0x000000040a0a7211 */ /* 0x000fe200078628ff */
[----:B------:R-:W-:Y:S01]  /*24d0*/  IMAD.X R9, R9, 0x1, R163, P2 ;  /* 0x0000000109097824 */ /* 0x000fe200010e06a3 */
[----:B------:R-:W-:-:S02]  /*24e0*/  ISETP.GT.AND P1, PT, R0, 0x8, P1 ;  /* 0x000000080000780c */ /* 0x000fc40000f24270 */
[----:B------:R-:W-:Y:S01]  /*24f0*/  ISETP.GT.AND P2, PT, R3, 0x8, PT ;  /* 0x000000080300780c */ /* 0x000fe20003f44270 */
[----:B------:R-:W-:-:S04]  /*2500*/  IMAD.WIDE.U32 R14, R23, R14, R8 ;  /* 0x0000000e170e7225 */ /* 0x000fc800078e0008 */
[----:B------:R-:W-:Y:S01]  /*2510*/  IMAD.X R11, R11, 0x1, R5, P3 ;  /* 0x000000010b0b7824 */ /* 0x000fe200018e0605 */
[----:B------:R-:W-:Y:S01]  /*2520*/  LEA R8, P4, R14, R12, 0x2 ;  /* 0x0000000c0e087211 */ /* 0x000fe200078810ff */
[----:B------:R-:W-:Y:S02]  /*2530*/  IMAD.IADD R15, R161, 0x1, R15 ;  /* 0x00000001a10f7824 */ /* 0x000fe400078e020f */
[----:B--2---:R-:W-:-:S04]  /*2540*/  FMUL R9, R152, R155 ;  /* 0x0000009b98097220 */ /* 0x004fc80000400000 */
[----:B------:R-:W-:Y:S01]  /*2550*/  FFMA R21, R26, R154, R9 ;  /* 0x0000009a1a157223 */ /* 0x000fe20000000009 */
[----:B------:R-:W-:-:S04]  /*2560*/  LEA.HI.X R9, R14, R13, R15, 0x2, P4 ;  /* 0x0000000d0e097211 */ /* 0x000fc800020f140f */
[----:B------:R1:W-:Y:S01]  /*2570*/  @P0 STG.E desc[UR36][R10.64], R21 ;  /* 0x000000150a000986 */ /* 0x0003e2000c101924 */
[----:B------:R-:W-:Y:S05]  /*2580*/  @!P1 BRA `(.L_x_33) ;  /* 0x0000000000049947 */ /* 0x000fea0003800000 */
[----:B------:R2:W5:Y:S02]  /*2590*/  LDG.E.LTC128B R152, desc[UR36][R8.64+0x4] ;  /* 0x0000042408987981 */ /* 0x000564000c1e1920 */
.L_x_33:
[----:B------:R-:W-:Y:S05]  /*25a0*/  BSYNC B1 ;  /* 0x0000000000017941 */ /* 0x000fea0003800000 */
.L_x_32:
[----:B-----5:R-:W-:Y:S01]  /*25b0*/  FMUL R12, R152, R155 ;  /* 0x0000009b980c7220 */ /* 0x020fe20000400000 */
[----:B------:R-:W-:Y:S01]  /*25c0*/  ISETP.GT.AND P3, PT, R0, RZ, P2 ;  /* 0x000000ff0000720c */ /* 0x000fe20001764270 */
[----:B------:R-:W-:Y:S01]  /*25d0*/  BSSY B1, `(.L_x_34) ;  /* 0x0000006000017945 */ /* 0x000fe20003800000 */
[----:B------:R-:W-:Y:S01]  /*25e0*/  ISETP.GT.AND P0, PT, R3, 0x9, PT ;  /* 0x000000090300780c */ /* 0x000fe20003f04270 */
[----:B------:R-:W-:-:S05]  /*25f0*/  FFMA R27, R27, R154, R12 ;  /* 0x0000009a1b1b7223 */ /* 0x000fca000000000c */
[----:B------:R3:W-:Y:S05]  /*2600*/  @P1 STG.E desc[UR36][R10.64+0x4], R27 ;  /* 0x0000041b0a001986 */ /* 0x0007ea000c101924 */
[----:B------:R-:W-:Y:S05]  /*2610*/  @!P3 BRA `(.L_x_35) ;  /* 0x000000000004b947 */ /* 0x000fea0003800000 */
[----:B------:R4:W5:Y:S02]  /*2620*/  LDG.E.LTC128B R152, desc[UR36][R6.64+0x20] ;  /* 0x0000202406987981 */ /* 0x000964000c1e1920 */
.L_x_35:
[----:B------:R-:W-:Y:S05]  /*2630*/  BSYNC B1 ;  /* 0x0000000000017941 */ /* 0x000fea0003800000 */
.L_x_34:
[----:B-----5:R-:W-:Y:S01]  /*2640*/  FMUL R13, R152, R155 ;  /* 0x0000009b980d7220 */ /* 0x020fe20000400000 */
[----:B------:R-:W-:Y:S01]  /*2650*/  ISETP.GT.AND P1, PT, R0, RZ, P0 ;  /* 0x000000ff0000720c */ /* 0x000fe20000724270 */
[----:B------:R-:W-:Y:S02]  /*2660*/  BSSY B1, `(.L_x_36) ;  /* 0x0000005000017945 */ /* 0x000fe40003800000 */
[----:B------:R-:W-:-:S05]  /*2670*/  FFMA R13, R28, R154, R13 ;  /* 0x0000009a1c0d7223 */ /* 0x000fca000000000d */
[----:B------:R0:W-:Y:S05]  /*2680*/  @P3 STG.E desc[UR36][R4.64+0x20], R13 ;  /* 0x0000200d04003986 */ /* 0x0001ea000c101924 */
[----:B------:R-:W-:Y:S05]  /*2690*/  @!P1 BRA `(.L_x_37) ;  /* 0x0000000000049947 */ /* 0x000fea0003800000 */
[----:B------:R0:W5:Y:S02]  /*26a0*/  LDG.E.LTC128B R152, desc[UR36][R6.64+0x24] ;  /* 0x0000242406987981 */ /* 0x000164000c1e1920 */
.L_x_37:
[----:B------:R-:W-:Y:S05]  /*26b0*/  BSYNC B1 ;  /* 0x0000000000017941 */ /* 0x000fea0003800000 */
.L_x_36:
[----:B-----5:R-:W-:Y:S01]  /*26c0*/  FMUL R12, R152, R155 ;  /* 0x0000009b980c7220 */ /* 0x020fe20000400000 */
[----:B------:R-:W-:Y:S01]  /*26d0*/  ISETP.GT.AND P2, PT, R0, 0x8, P2 ;  /* 0x000000080000780c */ /* 0x000fe20001744270 */
[----:B------:R-:W-:Y:S02]  /*26e0*/  BSSY B1, `(.L_x_38) ;  /* 0x0000005000017945 */ /* 0x000fe40003800000 */
[----:B------:R-:W-:-:S05]  /*26f0*/  FFMA R29, R29, R154, R12 ;  /* 0x0000009a1d1d7223 */ /* 0x000fca000000000c */
[----:B------:R0:W-:Y:S05]  /*2700*/  @P1 STG.E desc[UR36][R4.64+0x24], R29 ;  /* 0x0000241d04001986 */ /* 0x0001ea000c101924 */
[----:B------:R-:W-:Y:S05]  /*2710*/  @!P2 BRA `(.L_x_39) ;  /* 0x000000000004a947 */ /* 0x000fea0003800000 */
[----:B------:R0:W5:Y:S02]  /*2720*/  LDG.E.LTC128B R152, desc[UR36][R8.64+0x20] ;  /* 0x0000202408987981 */ /* 0x000164000c1e1920 */
.L_x_39:
[----:B------:R-:W-:Y:S05]  /*2730*/  BSYNC B1 ;  /* 0x0000000000017941 */ /* 0x000fea0003800000 */
.L_x_38:
[----:B0----5:R-:W-:Y:S01]  /*2740*/  FMUL R13, R152, R155 ;  /* 0x0000009b980d7220 */ /* 0x021fe20000400000 */
[----:B------:R-:W-:Y:S01]  /*2750*/  ISETP.GT.AND P0, PT, R0, 0x8, P0 ;  /* 0x000000080000780c */ /* 0x000fe20000704270 */
[----:B------:R-:W-:Y:S01]  /*2760*/  BSSY B1, `(.L_x_40) ;  /* 0x0000006000017945 */ /* 0x000fe20003800000 */
[----:B------:R-:W-:Y:S01]  /*2770*/  ISETP.GT.AND P1, PT, R3, 0x10, PT ;  /* 0x000000100300780c */ /* 0x000fe20003f24270 */
[----:B------:R-:W-:-:S05]  /*2780*/  FFMA R13, R30, R154, R13 ;  /* 0x0000009a1e0d7223 */ /* 0x000fca000000000d */
[----:B------:R0:W-:Y:S05]  /*2790*/  @P2 STG.E desc[UR36][R10.64+0x20], R13 ;  /* 0x0000200d0a002986 */ /* 0x0001ea000c101924 */
[----:B------:R-:W-:Y:S05]  /*27a0*/  @!P0 BRA `(.L_x_41) ;  /* 0x0000000000048947 */ /* 0x000fea0003800000 */
[----:B------:R0:W5:Y:S02]  /*27b0*/  LDG.E.LTC128B R152, desc[UR36][R8.64+0x24] ;  /* 0x0000242408987981 */ /* 0x000164000c1e1920 */
.L_x_41:
[----:B------:R-:W-:Y:S05]  /*27c0*/  BSYNC B1 ;  /* 0x0000000000017941 */ /* 0x000fea0003800000 */
.L_x_40:
        /* <DEDUP_REMOVED lines=8> */
.L_x_43:
[----:B------:R-:W-:Y:S05]  /*2850*/  BSYNC B1 ;  /* 0x0000000000017941 */ /* 0x000fea0003800000 */
.L_x_42:
[----:B0----5:R-:W-:Y:S01]  /*2860*/  FMUL R13, R152, R155 ;  /* 0x0000009b980d7220 */ /* 0x021fe20000400000 */
[----:B------:R-:W-:Y:S01]  /*2870*/  ISETP.GT.AND P0, PT, R0, RZ, P2 ;  /* 0x000000ff0000720c */ /* 0x000fe20001704270 */
[----:B------:R-:W-:Y:S02]  /*2880*/  BSSY B1, `(.L_x_44) ;  /* 0x0000005000017945 */ /* 0x000fe40003800000 */
[----:B------:R-:W-:-:S05]  /*2890*/  FFMA R13, R32, R154, R13 ;  /* 0x0000009a200d7223 */ /* 0x000fca000000000d */
[----:B------:R0:W-:Y:S05]  /*28a0*/  @P3 STG.E desc[UR36][R4.64+0x40], R13 ;  /* 0x0000400d04003986 */ /* 0x0001ea000c101924 */
[----:B------:R-:W-:Y:S05]  /*28b0*/  @!P0 BRA `(.L_x_45) ;  /* 0x0000000000048947 */ /* 0x000fea0003800000 */
[----:B------:R0:W5:Y:S02]  /*28c0*/  LDG.E.LTC128B R152, desc[UR36][R6.64+0x44] ;  /* 0x0000442406987981 */ /* 0x000164000c1e1920 */
.L_x_45:
[----:B------:R-:W-:Y:S05]  /*28d0*/  BSYNC B1 ;  /* 0x0000000000017941 */ /* 0x000fea0003800000 */
.L_x_44:
[----:B-----5:R-:W-:Y:S01]  /*28e0*/  FMUL R12, R152, R155 ;  /* 0x0000009b980c7220 */ /* 0x020fe20000400000 */
[----:B------:R-:W-:Y:S01]  /*28f0*/  ISETP.GT.AND P1, PT, R0, 0x8, P1 ;  /* 0x000000080000780c */ /* 0x000fe20000f24270 */
[----:B------:R-:W-:Y:S02]  /*2900*/  BSSY B1, `(.L_x_46) ;  /* 0x0000005000017945 */ /* 0x000fe40003800000 */
[----:B------:R-:W-:-:S05]  /*2910*/  FFMA R33, R33, R154, R12 ;  /* 0x0000009a21217223 */ /* 0x000fca000000000c */
[----:B------:R0:W-:Y:S05]  /*2920*/  @P0 STG.E desc[UR36][R4.64+0x44], R33 ;  /* 0x0000442104000986 */ /* 0x0001ea000c101924 */
[----:B------:R-:W-:Y:S05]  /*2930*/  @!P1 BRA `(.L_x_47) ;  /* 0x0000000000049947 */ /* 0x000fea0003800000 */
[----:B------:R0:W5:Y:S02]  /*2940*/  LDG.E.LTC128B R152, desc[UR36][R8.64+0x40] ;  /* 0x0000402408987981 */ /* 0x000164000c1e1920 */
.L_x_47:
[----:B------:R-:W-:Y:S05]  /*2950*/  BSYNC B1 ;  /* 0x0000000000017941 */ /* 0x000fea0003800000 */
.L_x_46:
        /* <DEDUP_REMOVED lines=8> */
.L_x_49:
[----:B------:R-:W-:Y:S05]  /*29e0*/  BSYNC B1 ;  /* 0x0000000000017941 */ /* 0x000fea0003800000 */
.L_x_48:
        /* <DEDUP_REMOVED lines=8> */
.L_x_51:
[----:B------:R-:W-:Y:S05]  /*2a70*/  BSYNC B1 ;  /* 0x0000000000017941 */ /* 0x000fea0003800000 */
.L_x_50:
[----:B0----5:R-:W-:Y:S01]  /*2a80*/  FMUL R13, R152, R155 ;  /* 0x0000009b980d7220 */ /* 0x021fe20000400000 */
[----:B------:R-:W-:Y:S01]  /*2a90*/  ISETP.GT.AND P2, PT, R0, RZ, P1 ;  /* 0x000000ff0000720c */ /* 0x000fe20000f44270 */
[----:B------:R-:W-:Y:S02]  /*2aa0*/  BSSY B1, `(.L_x_52) ;  /* 0x0000005000017945 */ /* 0x000fe40003800000 */
[----:B------:R-:W-:-:S05]  /*2ab0*/  FFMA R13, R36, R154, R13 ;  /* 0x0000009a240d7223 */ /* 0x000fca000000000d */
[----:B------:R0:W-:Y:S05]  /*2ac0*/  @P3 STG.E desc[UR36][R4.64+0x60], R13 ;  /* 0x0000600d04003986 */ /* 0x0001ea000c101924 */
[----:B------:R-:W-:Y:S05]  /*2ad0*/  @!P2 BRA `(.L_x_53) ;  /* 0x000000000004a947 */ /* 0x000fea0003800000 */
[----:B------:R0:W5:Y:S02]  /*2ae0*/  LDG.E.LTC128B R152, desc[UR36][R6.64+0x64] ;  /* 0x0000642406987981 */ /* 0x000164000c1e1920 */
.L_x_53:
[----:B------:R-:W-:Y:S05]  /*2af0*/  BSYNC B1 ;  /* 0x0000000000017941 */ /* 0x000fea0003800000 */
.L_x_52:
[----:B-----5:R-:W-:Y:S01]  /*2b00*/  FMUL R12, R152, R155 ;  /* 0x0000009b980c7220 */ /* 0x020fe20000400000 */
[----:B------:R-:W-:Y:S01]  /*2b10*/  ISETP.GT.AND P0, PT, R0, 0x8, P0 ;  /* 0x000000080000780c */ /* 0x000fe20000704270 */
[----:B------:R-:W-:Y:S02]  /*2b20*/  BSSY B1, `(.L_x_54) ;  /* 0x0000005000017945 */ /* 0x000fe40003800000 */
[----:B------:R-:W-:-:S05]  /*2b30*/  FFMA R37, R37, R154, R12 ;  /* 0x0000009a25257223 */ /* 0x000fca000000000c */
[----:B------:R0:W-:Y:S05]  /*2b40*/  @P2 STG.E desc[UR36][R4.64+0x64], R37 ;  /* 0x0000642504002986 */ /* 0x0001ea000c101924 */
[----:B------:R-:W-:Y:S05]  /*2b50*/  @!P0 BRA `(.L_x_55) ;  /* 0x0000000000048947 */ /* 0x000fea0003800000 */
[----:B------:R0:W5:Y:S02]  /*2b60*/  LDG.E.LTC128B R152, desc[UR36][R8.64+0x60] ;  /* 0x0000602408987981 */ /* 0x000164000c1e1920 */
.L_x_55:
[----:B------:R-:W-:Y:S05]  /*2b70*/  BSYNC B1 ;  /* 0x0000000000017941 */ /* 0x000fea0003800000 */
.L_x_54:
        /* <DEDUP_REMOVED lines=8> */
.L_x_57:
[----:B------:R-:W-:Y:S05]  /*2c00*/  BSYNC B1 ;  /* 0x0000000000017941 */ /* 0x000fea0003800000 */
.L_x_56:
        /* <DEDUP_REMOVED lines=8> */
.L_x_59:
[----:B------:R-:W-:Y:S05]  /*2c90*/  BSYNC B1 ;  /* 0x0000000000017941 */ /* 0x000fea0003800000 */
.L_x_58:
[----:B0----5:R-:W-:Y:S01]  /*2ca0*/  FMUL R13, R152, R155 ;  /* 0x0000009b980d7220 */ /* 0x021fe20000400000 */
[----:B------:R-:W-:Y:S01]  /*2cb0*/  ISETP.GT.AND P1, PT, R0, RZ, P0 ;  /* 0x000000ff0000720c */ /* 0x000fe20000724270 */
[----:B------:R-:W-:Y:S02]  /*2cc0*/  BSSY B1, `(.L_x_60) ;  /* 0x0000005000017945 */ /* 0x000fe40003800000 */
[----:B------:R-:W-:-:S05]  /*2cd0*/  FFMA R13, R40, R154, R13 ;  /* 0x0000009a280d7223 */ /* 0x000fca000000000d */
[----:B------:R0:W-:Y:S05]  /*2ce0*/  @P3 STG.E desc[UR36][R4.64+0x80], R13 ;  /* 0x0000800d04003986 */ /* 0x0001ea000c101924 */
[----:B------:R-:W-:Y:S05]  /*2cf0*/  @!P1 BRA `(.L_x_61) ;  /* 0x0000000000049947 */ /* 0x000fea0003800000 */
[----:B------:R0:W5:Y:S02]  /*2d00*/  LDG.E.LTC128B R152, desc[UR36][R6.64+0x84] ;  /* 0x0000842406987981 */ /* 0x000164000c1e1920 */
.L_x_61:
[----:B------:R-:W-:Y:S05]  /*2d10*/  BSYNC B1 ;  /* 0x0000000000017941 */ /* 0x000fea0003800000 */
.L_x_60:
[----:B-----5:R-:W-:Y:S01]  /*2d20*/  FMUL R12, R152, R155 ;  /* 0x0000009b980c7220 */ /* 0x020fe20000400000 */
[----:B------:R-:W-:Y:S01]  /*2d30*/  ISETP.GT.AND P2, PT, R0, 0x8, P2 ;  /* 0x000000080000780c */ /* 0x000fe20001744270 */
[----:B------:R-:W-:Y:S02]  /*2d40*/  BSSY B1, `(.L_x_62) ;  /* 0x0000005000017945 */ /* 0x000fe40003800000 */
[----:B------:R-:W-:-:S05]  /*2d50*/  FFMA R41, R41, R154, R12 ;  /* 0x0000009a29297223 */ /* 0x000fca000000000c */
[----:B------:R0:W-:Y:S05]  /*2d60*/  @P1 STG.E desc[UR36][R4.64+0x84], R41 ;  /* 0x0000842904001986 */ /* 0x0001ea000c101924 */
[----:B------:R-:W-:Y:S05]  /*2d70*/  @!P2 BRA `(.L_x_63) ;  /* 0x000000000004a947 */ /* 0x000fea0003800000 */
[----:B------:R0:W5:Y:S02]  /*2d80*/  LDG.E.LTC128B R152, desc[UR36][R8.64+0x80] ;  /* 0x0000802408987981 */ /* 0x000164000c1e1920 */
.L_x_63:
[----:B------:R-:W-:Y:S05]  /*2d90*/  BSYNC B1 ;  /* 0x0000000000017941 */ /* 0x000fea0003800000 */
.L_x_62:
        /* <DEDUP_REMOVED lines=8> */
.L_x_65:
[----:B------:R-:W-:Y:S05]  /*2e20*/  BSYNC B1 ;  /* 0x0000000000017941 */ /* 0x000fea0003800000 */
.L_x_64:
        /* <DEDUP_REMOVED lines=8> */
.L_x_67:
[----:B------:R-:W-:Y:S05]  /*2eb0*/  BSYNC B1 ;  /* 0x0000000000017941 */ /* 0x000fea0003800000 */
.L_x_66:
[----:B0----5:R-:W-:Y:S01]  /*2ec0*/  FMUL R13, R152, R155 ;  /* 0x0000009b980d7220 */ /* 0x021fe20000400000 */
[----:B------:R-:W-:Y:S01]  /*2ed0*/  ISETP.GT.AND P0, PT, R0, RZ, P2 ;  /* 0x000000ff0000720c */ /* 0x000fe20001704270 */
[----:B------:R-:W-:Y:S02]  /*2ee0*/  BSSY B1, `(.L_x_68) ;  /* 0x0000005000017945 */ /* 0x000fe40003800000 */
[----:B------:R-:W-:-:S05]  /*2ef0*/  FFMA R13, R44, R154, R13 ;  /* 0x0000009a2c0d7223 */ /* 0x000fca000000000d */
[----:B------:R0:W-:Y:S05]  /*2f00*/  @P3 STG.E desc[UR36][R4.64+0xa0], R13 ;  /* 0x0000a00d04003986 */ /* 0x0001ea000c101924 */
[----:B------:R-:W-:Y:S05]  /*2f10*/  @!P0 BRA `(.L_x_69) ;  /* 0x0000000000048947 */ /* 0x000fea0003800000 */
[----:B------:R0:W5:Y:S02]  /*2f20*/  LDG.E.LTC128B R152, desc[UR36][R6.64+0xa4] ;  /* 0x0000a42406987981 */ /* 0x000164000c1e1920 */
.L_x_69:
[----:B------:R-:W-:Y:S05]  /*2f30*/  BSYNC B1 ;  /* 0x0000000000017941 */ /* 0x000fea0003800000 */
.L_x_68:
[----:B-----5:R-:W-:Y:S01]  /*2f40*/  FMUL R12, R152, R155 ;  /* 0x0000009b980c7220 */ /* 0x020fe20000400000 */
[----:B------:R-:W-:Y:S01]  /*2f50*/  ISETP.GT.AND P1, PT, R0, 0x8, P1 ;  /* 0x000000080000780c */ /* 0x000fe20000f24270 */
[----:B------:R-:W-:Y:S02]  /*2f60*/  BSSY B1, `(.L_x_70) ;  /* 0x0000005000017945 */ /* 0x000fe40003800000 */
[----:B------:R-:W-:-:S05]  /*2f70*/  FFMA R45, R45, R154, R12 ;  /* 0x0000009a2d2d7223 */ /* 0x000fca000000000c */
[----:B------:R0:W-:Y:S05]  /*2f80*/  @P0 STG.E desc[UR36][R4.64+0xa4], R45 ;  /* 0x0000a42d04000986 */ /* 0x0001ea000c101924 */
[----:B------:R-:W-:Y:S05]  /*2f90*/  @!P1 BRA `(.L_x_71) ;  /* 0x0000000000049947 */ /* 0x000fea0003800000 */
[----:B------:R0:W5:Y:S02]  /*2fa0*/  LDG.E.LTC128B R152, desc[UR36][R8.64+0xa0] ;  /* 0x0000a02408987981 */ /* 0x000164000c1e1920 */
.L_x_71:
[----:B------:R-:W-:Y:S05]  /*2fb0*/  BSYNC B1 ;  /* 0x0000000000017941 */ /* 0x000fea0003800000 */
.L_x_70:
        /* <DEDUP_REMOVED lines=8> */
.L_x_73:
[----:B------:R-:W-:Y:S05]  /*3040*/  BSYNC B1 ;  /* 0x0000000000017941 */ /* 0x000fea0003800000 */
.L_x_72:
        /* <DEDUP_REMOVED lines=8> */
.L_x_75:
[----:B------:R-:W-:Y:S05]  /*30d0*/  BSYNC B1 ;  /* 0x0000000000017941 */ /* 0x000fea0003800000 */
.L_x_74:
[----:B0----5:R-:W-:Y:S01]  /*30e0*/  FMUL R13, R152, R155 ;  /* 0x0000009b980d7220 */ /* 0x021fe20000400000 */
[----:B------:R-:W-:Y:S01]  /*30f0*/  ISETP.GT.AND P2, PT, R0, RZ, P1 ;  /* 0x000000ff0000720c */ /* 0x000fe20000f44270 */
[----:B------:R-:W-:Y:S02]  /*3100*/  BSSY B1, `(.L_x_76) ;  /* 0x0000005000017945 */ /* 0x000fe40003800000 */
[----:B------:R-:W-:-:S05]  /*3110*/  FFMA R13, R48, R154, R13 ;  /* 0x0000009a300d7223 */ /* 0x000fca000000000d */
[----:B------:R0:W-:Y:S05]  /*3120*/  @P3 STG.E desc[UR36][R4.64+0xc0], R13 ;  /* 0x0000c00d04003986 */ /* 0x0001ea000c101924 */
[----:B------:R-:W-:Y:S05]  /*3130*/  @!P2 BRA `(.L_x_77) ;  /* 0x000000000004a947 */ /* 0x000fea0003800000 */
[----:B------:R0:W5:Y:S02]  /*3140*/  LDG.E.LTC128B R152, desc[UR36][R6.64+0xc4] ;  /* 0x0000c42406987981 */ /* 0x000164000c1e1920 */
.L_x_77:
[----:B------:R-:W-:Y:S05]  /*3150*/  BSYNC B1 ;  /* 0x0000000000017941 */ /* 0x000fea0003800000 */
.L_x_76:
[----:B-----5:R-:W-:Y:S01]  /*3160*/  FMUL R12, R152, R155 ;  /* 0x0000009b980c7220 */ /* 0x020fe20000400000 */
[----:B------:R-:W-:Y:S01]  /*3170*/  ISETP.GT.AND P0, PT, R0, 0x8, P0 ;  /* 0x000000080000780c */ /* 0x000fe20000704270 */
[----:B------:R-:W-:Y:S02]  /*3180*/  BSSY B1, `(.L_x_78) ;  /* 0x0000005000017945 */ /* 0x000fe40003800000 */
[----:B------:R-:W-:-:S05]  /*3190*/  FFMA R49, R49, R154, R12 ;  /* 0x0000009a31317223 */ /* 0x000fca000000000c */
[----:B------:R0:W-:Y:S05]  /*31a0*/  @P2 STG.E desc[UR36][R4.64+0xc4], R49 ;  /* 0x0000c43104002986 */ /* 0x0001ea000c101924 */
[----:B------:R-:W-:Y:S05]  /*31b0*/  @!P0 BRA `(.L_x_79) ;  /* 0x0000000000048947 */ /* 0x000fea0003800000 */
[----:B------:R0:W5:Y:S02]  /*31c0*/  LDG.E.LTC128B R152, desc[UR36][R8.64+0xc0] ;  /* 0x0000c02408987981 */ /* 0x000164000c1e1920 */
.L_x_79:
[----:B------:R-:W-:Y:S05]  /*31d0*/  BSYNC B1 ;  /* 0x0000000000017941 */ /* 0x000fea0003800000 */
.L_x_78:
        /* <DEDUP_REMOVED lines=8> */
.L_x_81:
[----:B------:R-:W-:Y:S05]  /*3260*/  BSYNC B1 ;  /* 0x0000000000017941 */ /* 0x000fea0003800000 */
.L_x_80:
        /* <DEDUP_REMOVED lines=8> */
.L_x_83:
[----:B------:R-:W-:Y:S05]  /*32f0*/  BSYNC B1 ;  /* 0x0000000000017941 */ /* 0x000fea0003800000 */
.L_x_82:
[----:B0----5:R-:W-:Y:S01]  /*3300*/  FMUL R13, R152, R155 ;  /* 0x0000009b980d7220 */ /* 0x021fe20000400000 */
[----:B------:R-:W-:Y:S01]  /*3310*/  ISETP.GT.AND P1, PT, R0, RZ, P0 ;  /* 0x000000ff0000720c */ /* 0x000fe20000724270 */
[----:B------:R-:W-:Y:S02]  /*3320*/  BSSY B1, `(.L_x_84) ;  /* 0x0000005000017945 */ /* 0x000fe40003800000 */
[----:B------:R-:W-:-:S05]  /*3330*/  FFMA R13, R52, R154, R13 ;  /* 0x0000009a340d7223 */ /* 0x000fca000000000d */
[----:B------:R0:W-:Y:S05]  /*3340*/  @P3 STG.E desc[UR36][R4.64+0xe0], R13 ;  /* 0x0000e00d04003986 */ /* 0x0001ea000c101924 */
[----:B------:R-:W-:Y:S05]  /*3350*/  @!P1 BRA `(.L_x_85) ;  /* 0x0000000000049947 */ /* 0x000fea0003800000 */
[----:B------:R0:W5:Y:S02]  /*3360*/  LDG.E.LTC128B R152, desc[UR36][R6.64+0xe4] ;  /* 0x0000e42406987981 */ /* 0x000164000c1e1920 */
.L_x_85:
[----:B------:R-:W-:Y:S05]  /*3370*/  BSYNC B1 ;  /* 0x0000000000017941 */ /* 0x000fea0003800000 */
.L_x_84:
[----:B-----5:R-:W-:Y:S01]  /*3380*/  FMUL R12, R152, R155 ;  /* 0x0000009b980c7220 */ /* 0x020fe20000400000 */
[----:B------:R-:W-:Y:S01]  /*3390*/  ISETP.GT.AND P2, PT, R0, 0x8, P2 ;  /* 0x000000080000780c */ /* 0x000fe20001744270 */
[----:B------:R-:W-:Y:S02]  /*33a0*/  BSSY B1, `(.L_x_86) ;  /* 0x0000005000017945 */ /* 0x000fe40003800000 */
[----:B------:R-:W-:-:S05]  /*33b0*/  FFMA R53, R53, R154, R12 ;  /* 0x0000009a35357223 */ /* 0x000fca000000000c */
[----:B------:R0:W-:Y:S05]  /*33c0*/  @P1 STG.E desc[UR36][R4.64+0xe4], R53 ;  /* 0x0000e43504001986 */ /* 0x0001ea000c101924 */
[----:B------:R-:W-:Y:S05]  /*33d0*/  @!P2 BRA `(.L_x_87) ;  /* 0x000000000004a947 */ /* 0x000fea0003800000 */
[----:B------:R0:W5:Y:S02]  /*33e0*/  LDG.E.LTC128B R152, desc[UR36][R8.64+0xe0] ;  /* 0x0000e02408987981 */ /* 0x000164000c1e1920 */
.L_x_87:
[----:B------:R-:W-:Y:S05]  /*33f0*/  BSYNC B1 ;  /* 0x0000000000017941 */ /* 0x000fea0003800000 */
.L_x_86:
        /* <DEDUP_REMOVED lines=8> */
.L_x_89:
[----:B------:R-:W-:Y:S05]  /*3480*/  BSYNC B1 ;  /* 0x0000000000017941 */ /* 0x000fea0003800000 */
.L_x_88:
        /* <DEDUP_REMOVED lines=8> */
.L_x_91:
[----:B------:R-:W-:Y:S05]  /*3510*/  BSYNC B1 ;  /* 0x0000000000017941 */ /* 0x000fea0003800000 */
.L_x_90:
[----:B0----5:R-:W-:Y:S01]  /*3520*/  FMUL R13, R152, R155 ;  /* 0x0000009b980d7220 */ /* 0x021fe20000400000 */
[----:B------:R-:W-:Y:S01]  /*3530*/  ISETP.GT.AND P0, PT, R0, RZ, P2 ;  /* 0x000000ff0000720c */ /* 0x000fe20001704270 */
[----:B------:R-:W-:Y:S02]  /*3540*/  BSSY B1, `(.L_x_92) ;  /* 0x0000005000017945 */ /* 0x000fe40003800000 */
[----:B------:R-:W-:-:S05]  /*3550*/  FFMA R13, R56, R154, R13 ;  /* 0x0000009a380d7223 */ /* 0x000fca000000000d */
[----:B------:R0:W-:Y:S05]  /*3560*/  @P3 STG.E desc[UR36][R4.64+0x100], R13 ;  /* 0x0001000d04003986 */ /* 0x0001ea000c101924 */
[----:B------:R-:W-:Y:S05]  /*3570*/  @!P0 BRA `(.L_x_93) ;  /* 0x0000000000048947 */ /* 0x000fea0003800000 */
[----:B------:R0:W5:Y:S02]  /*3580*/  LDG.E.LTC128B R152, desc[UR36][R6.64+0x104] ;  /* 0x0001042406987981 */ /* 0x000164000c1e1920 */
.L_x_93:
[----:B------:R-:W-:Y:S05]  /*3590*/  BSYNC B1 ;  /* 0x0000000000017941 */ /* 0x000fea0003800000 */
.L_x_92:
[----:B-----5:R-:W-:Y:S01]  /*35a0*/  FMUL R12, R152, R155 ;  /* 0x0000009b980c7220 */ /* 0x020fe20000400000 */
[----:B------:R-:W-:Y:S01]  /*35b0*/  ISETP.GT.AND P1, PT, R0, 0x8, P1 ;  /* 0x000000080000780c */ /* 0x000fe20000f24270 */
[----:B------:R-:W-:Y:S02]  /*35c0*/  BSSY B1, `(.L_x_94) ;  /* 0x0000005000017945 */ /* 0x000fe40003800000 */
[----:B------:R-:W-:-:S05]  /*35d0*/  FFMA R57, R57, R154, R12 ;  /* 0x0000009a39397223 */ /* 0x000fca000000000c */
[----:B------:R0:W-:Y:S05]  /*35e0*/  @P0 STG.E desc[UR36][R4.64+0x104], R57 ;  /* 0x0001043904000986 */ /* 0x0001ea000c101924 */
[----:B------:R-:W-:Y:S05]  /*35f0*/  @!P1 BRA `(.L_x_95) ;  /* 0x0000000000049947 */ /* 0x000fea0003800000 */
[----:B------:R0:W5:Y:S02]  /*3600*/  LDG.E.LTC128B R152, desc[UR36][R8.64+0x100] ;  /* 0x0001002408987981 */ /* 0x000164000c1e1920 */
.L_x_95:
[----:B------:R-:W-:Y:S05]  /*3610*/  BSYNC B1 ;  /* 0x0000000000017941 */ /* 0x000fea0003800000 */
.L_x_94:
        /* <DEDUP_REMOVED lines=8> */
.L_x_97:
[----:B------:R-:W-:Y:S05]  /*36a0*/  BSYNC B1 ;  /* 0x0000000000017941 */ /* 0x000fea0003800000 */
.L_x_96:
        /* <DEDUP_REMOVED lines=8> */
.L_x_99:
[----:B------:R-:W-:Y:S05]  /*3730*/  BSYNC B1 ;  /* 0x0000000000017941 */ /* 0x000fea0003800000 */
.L_x_98:
[----:B0----5:R-:W-:Y:S01]  /*3740*/  FMUL R13, R152, R155 ;  /* 0x0000009b980d7220 */ /* 0x021fe20000400000 */
[----:B------:R-:W-:Y:S01]  /*3750*/  ISETP.GT.AND P2, PT, R0, RZ, P1 ;  /* 0x000000ff0000720c */ /* 0x000fe20000f44270 */
[----:B------:R-:W-:Y:S02]  /*3760*/  BSSY B1, `(.L_x_100) ;  /* 0x0000005000017945 */ /* 0x000fe40003800000 */
[----:B------:R-:W-:-:S05]  /*3770*/  FFMA R13, R60, R154, R13 ;  /* 0x0000009a3c0d7223 */ /* 0x000fca000000000d */
[----:B------:R0:W-:Y:S05]  /*3780*/  @P3 STG.E desc[UR36][R4.64+0x120], R13 ;  /* 0x0001200d04003986 */ /* 0x0001ea000c101924 */
[----:B------:R-:W-:Y:S05]  /*3790*/  @!P2 BRA `(.L_x_101) ;  /* 0x000000000004a947 */ /* 0x000fea0003800000 */
[----:B------:R0:W5:Y:S02]  /*37a0*/  LDG.E.LTC128B R152, desc[UR36][R6.64+0x124] ;  /* 0x0001242406987981 */ /* 0x000164000c1e1920 */
.L_x_101:
[----:B------:R-:W-:Y:S05]  /*37b0*/  BSYNC B1 ;  /* 0x0000000000017941 */ /* 0x000fea0003800000 */
.L_x_100:
[----:B-----5:R-:W-:Y:S01]  /*37c0*/  FMUL R12, R152, R155 ;  /* 0x0000009b980c7220 */ /* 0x020fe20000400000 */
[----:B------:R-:W-:Y:S01]  /*37d0*/  ISETP.GT.AND P0, PT, R0, 0x8, P0 ;  /* 0x000000080000780c */ /* 0x000fe20000704270 */
[----:B------:R-:W-:Y:S02]  /*37e0*/  BSSY B1, `(.L_x_102) ;  /* 0x0000005000017945 */ /* 0x000fe40003800000 */
[----:B------:R-:W-:-:S05]  /*37f0*/  FFMA R61, R61, R154, R12 ;  /* 0x0000009a3d3d7223 */ /* 0x000fca000000000c */
[----:B------:R0:W-:Y:S05]  /*3800*/  @P2 STG.E desc[UR36][R4.64+0x124], R61 ;  /* 0x0001243d04002986 */ /* 0x0001ea000c101924 */
[----:B------:R-:W-:Y:S05]  /*3810*/  @!P0 BRA `(.L_x_103) ;  /* 0x0000000000048947 */ /* 0x000fea0003800000 */
[----:B------:R0:W5:Y:S02]  /*3820*/  LDG.E.LTC128B R152, desc[UR36][R8.64+0x120] ;  /* 0x0001202408987981 */ /* 0x000164000c1e1920 */
.L_x_103:
[----:B------:R-:W-:Y:S05]  /*3830*/  BSYNC B1 ;  /* 0x0000000000017941 */ /* 0x000fea0003800000 */
.L_x_102:
        /* <DEDUP_REMOVED lines=8> */
.L_x_105:
[----:B------:R-:W-:Y:S05]  /*38c0*/  BSYNC B1 ;  /* 0x0000000000017941 */ /* 0x000fea0003800000 */
.L_x_104:
        /* <DEDUP_REMOVED lines=8> */
.L_x_107:
[----:B------:R-:W-:Y:S05]  /*3950*/  BSYNC B1 ;  /* 0x0000000000017941 */ /* 0x000fea0003800000 */
.L_x_106:
[----:B0----5:R-:W-:Y:S01]  /*3960*/  FMUL R13, R152, R155 ;  /* 0x0000009b980d7220 */ /* 0x021fe20000400000 */
[----:B------:R-:W-:Y:S01]  /*3970*/  ISETP.GT.AND P1, PT, R0, RZ, P0 ;  /* 0x000000ff0000720c */ /* 0x000fe20000724270 */
[----:B------:R-:W-:Y:S02]  /*3980*/  BSSY B1, `(.L_x_108) ;  /* 0x0000005000017945 */ /* 0x000fe40003800000 */
[----:B------:R-:W-:-:S05]  /*3990*/  FFMA R13, R64, R154, R13 ;  /* 0x0000009a400d7223 */ /* 0x000fca000000000d */
[----:B------:R0:W-:Y:S05]  /*39a0*/  @P3 STG.E desc[UR36][R4.64+0x140], R13 ;  /* 0x0001400d04003986 */ /* 0x0001ea000c101924 */
[----:B------:R-:W-:Y:S05]  /*39b0*/  @!P1 BRA `(.L_x_109) ;  /* 0x0000000000049947 */ /* 0x000fea0003800000 */
[----:B------:R0:W5:Y:S02]  /*39c0*/  LDG.E.LTC128B R152, desc[UR36][R6.64+0x144] ;  /* 0x0001442406987981 */ /* 0x000164000c1e1920 */
.L_x_109:
[----:B------:R-:W-:Y:S05]  /*39d0*/  BSYNC B1 ;  /* 0x0000000000017941 */ /* 0x000fea0003800000 */
.L_x_108:
[----:B-----5:R-:W-:Y:S01]  /*39e0*/  FMUL R12, R152, R155 ;  /* 0x0000009b980c7220 */ /* 0x020fe20000400000 */
[----:B------:R-:W-:Y:S01]  /*39f0*/  ISETP.GT.AND P2, PT, R0, 0x8, P2 ;  /* 0x000000080000780c */ /* 0x000fe20001744270 */
[----:B------:R-:W-:Y:S02]  /*3a00*/  BSSY B1, `(.L_x_110) ;  /* 0x0000005000017945 */ /* 0x000fe40003800000 */
[----:B------:R-:W-:-:S05]  /*3a10*/  FFMA R65, R65, R154, R12 ;  /* 0x0000009a41417223 */ /* 0x000fca000000000c */
[----:B------:R0:W-:Y:S05]  /*3a20*/  @P1 STG.E desc[UR36][R4.64+0x144], R65 ;  /* 0x0001444104001986 */ /* 0x0001ea000c101924 */
[----:B------:R-:W-:Y:S05]  /*3a30*/  @!P2 BRA `(.L_x_111) ;  /* 0x000000000004a947 */ /* 0x000fea0003800000 */
[----:B------:R0:W5:Y:S02]  /*3a40*/  LDG.E.LTC128B R152, desc[UR36][R8.64+0x140] ;  /* 0x0001402408987981 */ /* 0x000164000c1e1920 */
.L_x_111:
[----:B------:R-:W-:Y:S05]  /*3a50*/  BSYNC B1 ;  /* 0x0000000000017941 */ /* 0x000fea0003800000 */
.L_x_110:
        /* <DEDUP_REMOVED lines=8> */
.L_x_113:
[----:B------:R-:W-:Y:S05]  /*3ae0*/  BSYNC B1 ;  /* 0x0000000000017941 */ /* 0x000fea0003800000 */
.L_x_112:
        /* <DEDUP_REMOVED lines=8> */
.L_x_115:
[----:B------:R-:W-:Y:S05]  /*3b70*/  BSYNC B1 ;  /* 0x0000000000017941 */ /* 0x000fea0003800000 */
.L_x_114:
[----:B0----5:R-:W-:Y:S01]  /*3b80*/  FMUL R13, R152, R155 ;  /* 0x0000009b980d7220 */ /* 0x021fe20000400000 */
[----:B------:R-:W-:Y:S01]  /*3b90*/  ISETP.GT.AND P0, PT, R0, RZ, P2 ;  /* 0x000000ff0000720c */ /* 0x000fe20001704270 */
[----:B------:R-:W-:Y:S02]  /*3ba0*/  BSSY B1, `(.L_x_116) ;  /* 0x0000005000017945 */ /* 0x000fe40003800000 */
[----:B------:R-:W-:-:S05]  /*3bb0*/  FFMA R13, R68, R154, R13 ;  /* 0x0000009a440d7223 */ /* 0x000fca000000000d */
[----:B------:R0:W-:Y:S05]  /*3bc0*/  @P3 STG.E desc[UR36][R4.64+0x160], R13 ;  /* 0x0001600d04003986 */ /* 0x0001ea000c101924 */
[----:B------:R-:W-:Y:S05]  /*3bd0*/  @!P0 BRA `(.L_x_117) ;  /* 0x0000000000048947 */ /* 0x000fea0003800000 */
[----:B------:R0:W5:Y:S02]  /*3be0*/  LDG.E.LTC128B R152, desc[UR36][R6.64+0x164] ;  /* 0x0001642406987981 */ /* 0x000164000c1e1920 */
.L_x_117:
[----:B------:R-:W-:Y:S05]  /*3bf0*/  BSYNC B1 ;  /* 0x0000000000017941 */ /* 0x000fea0003800000 */
.L_x_116:
[----:B-----5:R-:W-:Y:S01]  /*3c00*/  FMUL R12, R152, R155 ;  /* 0x0000009b980c7220 */ /* 0x020fe20000400000 */
[----:B------:R-:W-:Y:S01]  /*3c10*/  ISETP.GT.AND P1, PT, R0, 0x8, P1 ;  /* 0x000000080000780c */ /* 0x000fe20000f24270 */
[----:B------:R-:W-:Y:S02]  /*3c20*/  BSSY B1, `(.L_x_118) ;  /* 0x0000005000017945 */ /* 0x000fe40003800000 */
[----:B------:R-:W-:-:S05]  /*3c30*/  FFMA R69, R69, R154, R12 ;  /* 0x0000009a45457223 */ /* 0x000fca000000000c */
[----:B------:R0:W-:Y:S05]  /*3c40*/  @P0 STG.E desc[UR36][R4.64+0x164], R69 ;  /* 0x0001644504000986 */ /* 0x0001ea000c101924 */
[----:B------:R-:W-:Y:S05]  /*3c50*/  @!P1 BRA `(.L_x_119) ;  /* 0x0000000000049947 */ /* 0x000fea0003800000 */
[----:B------:R0:W5:Y:S02]  /*3c60*/  LDG.E.LTC128B R152, desc[UR36][R8.64+0x160] ;  /* 0x0001602408987981 */ /* 0x000164000c1e1920 */
.L_x_119:
[----:B------:R-:W-:Y:S05]  /*3c70*/  BSYNC B1 ;  /* 0x0000000000017941 */ /* 0x000fea0003800000 */
.L_x_118:
        /* <DEDUP_REMOVED lines=8> */
.L_x_121:
[----:B------:R-:W-:Y:S05]  /*3d00*/  BSYNC B1 ;  /* 0x0000000000017941 */ /* 0x000fea0003800000 */
.L_x_120:
        /* <DEDUP_REMOVED lines=8> */
.L_x_123:
[----:B------:R-:W-:Y:S05]  /*3d90*/  BSYNC B1 ;  /* 0x0000000000017941 */ /* 0x000fea0003800000 */
.L_x_122:
[----:B0----5:R-:W-:Y:S01]  /*3da0*/  FMUL R13, R152, R155 ;  /* 0x0000009b980d7220 */ /* 0x021fe20000400000 */
[----:B------:R-:W-:Y:S01]  /*3db0*/  ISETP.GT.AND P2, PT, R0, RZ, P1 ;  /* 0x000000ff0000720c */ /* 0x000fe20000f44270 */
[----:B------:R-:W-:Y:S02]  /*3dc0*/  BSSY B1, `(.L_x_124) ;  /* 0x0000005000017945 */ /* 0x000fe40003800000 */
[----:B------:R-:W-:-:S05]  /*3dd0*/  FFMA R13, R72, R154, R13 ;  /* 0x0000009a480d7223 */ /* 0x000fca000000000d */
[----:B------:R0:W-:Y:S05]  /*3de0*/  @P3 STG.E desc[UR36][R4.64+0x180], R13 ;  /* 0x0001800d04003986 */ /* 0x0001ea000c101924 */
[----:B------:R-:W-:Y:S05]  /*3df0*/  @!P2 BRA `(.L_x_125) ;  /* 0x000000000004a947 */ /* 0x000fea0003800000 */
[----:B------:R0:W5:Y:S02]  /*3e00*/  LDG.E.LTC128B R152, desc[UR36][R6.64+0x184] ;  /* 0x0001842406987981 */ /* 0x000164000c1e1920 */
.L_x_125:
[----:B------:R-:W-:Y:S05]  /*3e10*/  BSYNC B1 ;  /* 0x0000000000017941 */ /* 0x000fea0003800000 */
.L_x_124:
[----:B-----5:R-:W-:Y:S01]  /*3e20*/  FMUL R12, R152, R155 ;  /* 0x0000009b980c7220 */ /* 0x020fe20000400000 */
[----:B------:R-:W-:Y:S01]  /*3e30*/  ISETP.GT.AND P0, PT, R0, 0x8, P0 ;  /* 0x000000080000780c */ /* 0x000fe20000704270 */
[----:B------:R-:W-:Y:S02]  /*3e40*/  BSSY B1, `(.L_x_126) ;  /* 0x0000005000017945 */ /* 0x000fe40003800000 */
[----:B------:R-:W-:-:S05]  /*3e50*/  FFMA R73, R73, R154, R12 ;  /* 0x0000009a49497223 */ /* 0x000fca000000000c */
[----:B------:R0:W-:Y:S05]  /*3e60*/  @P2 STG.E desc[UR36][R4.64+0x184], R73 ;  /* 0x0001844904002986 */ /* 0x0001ea000c101924 */
[----:B------:R-:W-:Y:S05]  /*3e70*/  @!P0 BRA `(.L_x_127) ;  /* 0x0000000000048947 */ /* 0x000fea0003800000 */
[----:B------:R0:W5:Y:S02]  /*3e80*/  LDG.E.LTC128B R152, desc[UR36][R8.64+0x180] ;  /* 0x0001802408987981 */ /* 0x000164000c1e1920 */
.L_x_127:
[----:B------:R-:W-:Y:S05]  /*3e90*/  BSYNC B1 ;  /* 0x0000000000017941 */ /* 0x000fea0003800000 */
.L_x_126:
        /* <DEDUP_REMOVED lines=8> */
.L_x_129:
[----:B------:R-:W-:Y:S05]  /*3f20*/  BSYNC B1 ;  /* 0x0000000000017941 */ /* 0x000fea0003800000 */
.L_x_128:
        /* <DEDUP_REMOVED lines=8> */
.L_x_131:
[----:B------:R-:W-:Y:S05]  /*3fb0*/  BSYNC B1 ;  /* 0x0000000000017941 */ /* 0x000fea0003800000 */
.L_x_130:
[----:B0----5:R-:W-:Y:S01]  /*3fc0*/  FMUL R13, R152, R155 ;  /* 0x0000009b980d7220 */ /* 0x021fe20000400000 */
[----:B------:R-:W-:Y:S01]  /*3fd0*/  ISETP.GT.AND P1, PT, R0, RZ, P0 ;  /* 0x000000ff0000720c */ /* 0x000fe20000724270 */
[----:B------:R-:W-:Y:S02]  /*3fe0*/  BSSY B1, `(.L_x_132) ;  /* 0x0000005000017945 */ /* 0x000fe40003800000 */
[----:B------:R-:W-:-:S05]  /*3ff0*/  FFMA R13, R76, R154, R13 ;  /* 0x0000009a4c0d7223 */ /* 0x000fca000000000d */
[----:B------:R0:W-:Y:S05]  /*4000*/  @P3 STG.E desc[UR36][R4.64+0x1a0], R13 ;  /* 0x0001a00d04003986 */ /* 0x0001ea000c101924 */
[----:B------:R-:W-:Y:S05]  /*4010*/  @!P1 BRA `(.L_x_133) ;  /* 0x0000000000049947 */ /* 0x000fea0003800000 */
[----:B------:R0:W5:Y:S02]  /*4020*/  LDG.E.LTC128B R152, desc[UR36][R6.64+0x1a4] ;  /* 0x0001a42406987981 */ /* 0x000164000c1e1920 */
.L_x_133:
[----:B------:R-:W-:Y:S05]  /*4030*/  BSYNC B1 ;  /* 0x0000000000017941 */ /* 0x000fea0003800000 */
.L_x_132:
[----:B-----5:R-:W-:Y:S01]  /*4040*/  FMUL R12, R152, R155 ;  /* 0x0000009b980c7220 */ /* 0x020fe20000400000 */
[----:B------:R-:W-:Y:S01]  /*4050*/  ISETP.GT.AND P2, PT, R0, 0x8, P2 ;  /* 0x000000080000780c */ /* 0x000fe20001744270 */
[----:B------:R-:W-:Y:S02]  /*4060*/  BSSY B1, `(.L_x_134) ;  /* 0x0000005000017945 */ /* 0x000fe40003800000 */
[----:B------:R-:W-:-:S05]  /*4070*/  FFMA R77, R77, R154, R12 ;  /* 0x0000009a4d4d7223 */ /* 0x000fca000000000c */
[----:B------:R0:W-:Y:S05]  /*4080*/  @P1 STG.E desc[UR36][R4.64+0x1a4], R77 ;  /* 0x0001a44d04001986 */ /* 0x0001ea000c101924 */
[----:B------:R-:W-:Y:S05]  /*4090*/  @!P2 BRA `(.L_x_135) ;  /* 0x000000000004a947 */ /* 0x000fea0003800000 */
[----:B------:R0:W5:Y:S02]  /*40a0*/  LDG.E.LTC128B R152, desc[UR36][R8.64+0x1a0] ;  /* 0x0001a02408987981 */ /* 0x000164000c1e1920 */
.L_x_135:
[----:B------:R-:W-:Y:S05]  /*40b0*/  BSYNC B1 ;  /* 0x0000000000017941 */ /* 0x000fea0003800000 */
.L_x_134:
        /* <DEDUP_REMOVED lines=8> */
.L_x_137:
[----:B------:R-:W-:Y:S05]  /*4140*/  BSYNC B1 ;  /* 0x0000000000017941 */ /* 0x000fea0003800000 */
.L_x_136:
        /* <DEDUP_REMOVED lines=8> */
.L_x_139:
[----:B------:R-:W-:Y:S05]  /*41d0*/  BSYNC B1 ;  /* 0x0000000000017941 */ /* 0x000fea0003800000 */
.L_x_138:
[----:B0----5:R-:W-:Y:S01]  /*41e0*/  FMUL R13, R152, R155 ;  /* 0x0000009b980d7220 */ /* 0x021fe20000400000 */
[----:B------:R-:W-:Y:S01]  /*41f0*/  ISETP.GT.AND P0, PT, R0, RZ, P2 ;  /* 0x000000ff0000720c */ /* 0x000fe20001704270 */
[----:B------:R-:W-:Y:S02]  /*4200*/  BSSY B1, `(.L_x_140) ;  /* 0x0000005000017945 */ /* 0x000fe40003800000 */
[----:B------:R-:W-:-:S05]  /*4210*/  FFMA R13, R80, R154, R13 ;  /* 0x0000009a500d7223 */ /* 0x000fca000000000d */
[----:B------:R0:W-:Y:S05]  /*4220*/  @P3 STG.E desc[UR36][R4.64+0x1c0], R13 ;  /* 0x0001c00d04003986 */ /* 0x0001ea000c101924 */
[----:B------:R-:W-:Y:S05]  /*4230*/  @!P0 BRA `(.L_x_141) ;  /* 0x0000000000048947 */ /* 0x000fea0003800000 */
[----:B------:R0:W5:Y:S02]  /*4240*/  LDG.E.LTC128B R152, desc[UR36][R6.64+0x1c4] ;  /* 0x0001c42406987981 */ /* 0x000164000c1e1920 */
.L_x_141:
[----:B------:R-:W-:Y:S05]  /*4250*/  BSYNC B1 ;  /* 0x0000000000017941 */ /* 0x000fea0003800000 */
.L_x_140:
[----:B-----5:R-:W-:Y:S01]  /*4260*/  FMUL R12, R152, R155 ;  /* 0x0000009b980c7220 */ /* 0x020fe20000400000 */
[----:B------:R-:W-:Y:S01]  /*4270*/  ISETP.GT.AND P1, PT, R0, 0x8, P1 ;  /* 0x000000080000780c */ /* 0x000fe20000f24270 */
[----:B------:R-:W-:Y:S02]  /*4280*/  BSSY B1, `(.L_x_142) ;  /* 0x0000005000017945 */ /* 0x000fe40003800000 */
[----:B------:R-:W-:-:S05]  /*4290*/  FFMA R81, R81, R154, R12 ;  /* 0x0000009a51517223 */ /* 0x000fca000000000c */
[----:B------:R0:W-:Y:S05]  /*42a0*/  @P0 STG.E desc[UR36][R4.64+0x1c4], R81 ;  /* 0x0001c45104000986 */ /* 0x0001ea000c101924 */
[----:B------:R-:W-:Y:S05]  /*42b0*/  @!P1 BRA `(.L_x_143) ;  /* 0x0000000000049947 */ /* 0x000fea0003800000 */
[----:B------:R0:W5:Y:S02]  /*42c0*/  LDG.E.LTC128B R152, desc[UR36][R8.64+0x1c0] ;  /* 0x0001c02408987981 */ /* 0x000164000c1e1920 */
.L_x_143:
[----:B------:R-:W-:Y:S05]  /*42d0*/  BSYNC B1 ;  /* 0x0000000000017941 */ /* 0x000fea0003800000 */
.L_x_142:
        /* <DEDUP_REMOVED lines=8> */
.L_x_145:
[----:B------:R-:W-:Y:S05]  /*4360*/  BSYNC B1 ;  /* 0x0000000000017941 */ /* 0x000fea0003800000 */
.L_x_144:
        /* <DEDUP_REMOVED lines=8> */
.L_x_147:
[----:B------:R-:W-:Y:S05]  /*43f0*/  BSYNC B1 ;  /* 0x0000000000017941 */ /* 0x000fea0003800000 */
.L_x_146:
[----:B0----5:R-:W-:Y:S01]  /*4400*/  FMUL R13, R152, R155 ;  /* 0x0000009b980d7220 */ /* 0x021fe20000400000 */
[----:B------:R-:W-:Y:S01]  /*4410*/  ISETP.GT.AND P2, PT, R0, RZ, P1 ;  /* 0x000000ff0000720c */ /* 0x000fe20000f44270 */
[----:B------:R-:W-:Y:S02]  /*4420*/  BSSY B1, `(.L_x_148) ;  /* 0x0000005000017945 */ /* 0x000fe40003800000 */
[----:B------:R-:W-:-:S05]  /*4430*/  FFMA R13, R84, R154, R13 ;  /* 0x0000009a540d7223 */ /* 0x000fca000000000d */
[----:B------:R0:W-:Y:S05]  /*4440*/  @P3 STG.E desc[UR36][R4.64+0x1e0], R13 ;  /* 0x0001e00d04003986 */ /* 0x0001ea000c101924 */
[----:B------:R-:W-:Y:S05]  /*4450*/  @!P2 BRA `(.L_x_149) ;  /* 0x000000000004a947 */ /* 0x000fea0003800000 */
[----:B------:R0:W5:Y:S02]  /*4460*/  LDG.E.LTC128B R152, desc[UR36][R6.64+0x1e4] ;  /* 0x0001e42406987981 */ /* 0x000164000c1e1920 */
.L_x_149:
[----:B------:R-:W-:Y:S05]  /*4470*/  BSYNC B1 ;  /* 0x0000000000017941 */ /* 0x000fea0003800000 */
.L_x_148:
[----:B-----5:R-:W-:Y:S01]  /*4480*/  FMUL R12, R152, R155 ;  /* 0x0000009b980c7220 */ /* 0x020fe20000400000 */
[----:B------:R-:W-:Y:S01]  /*4490*/  ISETP.GT.AND P0, PT, R0, 0x8, P0 ;  /* 0x000000080000780c */ /* 0x000fe20000704270 */
[----:B------:R-:W-:Y:S02]  /*44a0*/  BSSY B1, `(.L_x_150) ;  /* 0x0000005000017945 */ /* 0x000fe40003800000 */
[----:B------:R-:W-:-:S05]  /*44b0*/  FFMA R85, R85, R154, R12 ;  /* 0x0000009a55557223 */ /* 0x000fca000000000c */
[----:B------:R0:W-:Y:S05]  /*44c0*/  @P2 STG.E desc[UR36][R4.64+0x1e4], R85 ;  /* 0x0001e45504002986 */ /* 0x0001ea000c101924 */
[----:B------:R-:W-:Y:S05]  /*44d0*/  @!P0 BRA `(.L_x_151) ;  /* 0x0000000000048947 */ /* 0x000fea0003800000 */
[----:B------:R0:W5:Y:S02]  /*44e0*/  LDG.E.LTC128B R152, desc[UR36][R8.64+0x1e0] ;  /* 0x0001e02408987981 */ /* 0x000164000c1e1920 */
.L_x_151:
[----:B------:R-:W-:Y:S05]  /*44f0*/  BSYNC B1 ;  /* 0x0000000000017941 */ /* 0x000fea0003800000 */
.L_x_150:
        /* <DEDUP_REMOVED lines=8> */
.L_x_153:
[----:B------:R-:W-:Y:S05]  /*4580*/  BSYNC B1 ;  /* 0x0000000000017941 */ /* 0x000fea0003800000 */
.L_x_152:
        /* <DEDUP_REMOVED lines=8> */
.L_x_155:
[----:B------:R-:W-:Y:S05]  /*4610*/  BSYNC B1 ;  /* 0x0000000000017941 */ /* 0x000fea0003800000 */
.L_x_154:
[----:B0----5:R-:W-:Y:S01]  /*4620*/  FMUL R13, R152, R155 ;  /* 0x0000009b980d7220 */ /* 0x021fe20000400000 */
[----:B------:R-:W-:Y:S01]  /*4630*/  ISETP.GT.AND P1, PT, R0, RZ, P0 ;  /* 0x000000ff0000720c */ /* 0x000fe20000724270 */
[----:B------:R-:W-:Y:S02]  /*4640*/  BSSY B1, `(.L_x_156) ;  /* 0x0000005000017945 */ /* 0x000fe40003800000 */
[----:B------:R-:W-:-:S05]  /*4650*/  FFMA R13, R88, R154, R13 ;  /* 0x0000009a580d7223 */ /* 0x000fca000000000d */
[----:B------:R0:W-:Y:S05]  /*4660*/  @P3 STG.E desc[UR36][R4.64+0x200], R13 ;  /* 0x0002000d04003986 */ /* 0x0001ea000c101924 */
[----:B------:R-:W-:Y:S05]  /*4670*/  @!P1 BRA `(.L_x_157) ;  /* 0x0000000000049947 */ /* 0x000fea0003800000 */
[----:B------:R0:W5:Y:S02]  /*4680*/  LDG.E.LTC128B R152, desc[UR36][R6.64+0x204] ;  /* 0x0002042406987981 */ /* 0x000164000c1e1920 */
.L_x_157:
[----:B------:R-:W-:Y:S05]  /*4690*/  BSYNC B1 ;  /* 0x0000000000017941 */ /* 0x000fea0003800000 */
.L_x_156:
[----:B-----5:R-:W-:Y:S01]  /*46a0*/  FMUL R12, R152, R155 ;  /* 0x0000009b980c7220 */ /* 0x020fe20000400000 */
[----:B------:R-:W-:Y:S01]  /*46b0*/  ISETP.GT.AND P2, PT, R0, 0x8, P2 ;  /* 0x000000080000780c */ /* 0x000fe20001744270 */
[----:B------:R-:W-:Y:S02]  /*46c0*/  BSSY B1, `(.L_x_158) ;  /* 0x0000005000017945 */ /* 0x000fe40003800000 */
[----:B------:R-:W-:-:S05]  /*46d0*/  FFMA R89, R89, R154, R12 ;  /* 0x0000009a59597223 */ /* 0x000fca000000000c */
[----:B------:R0:W-:Y:S05]  /*46e0*/  @P1 STG.E desc[UR36][R4.64+0x204], R89 ;  /* 0x0002045904001986 */ /* 0x0001ea000c101924 */
[----:B------:R-:W-:Y:S05]  /*46f0*/  @!P2 BRA `(.L_x_159) ;  /* 0x000000000004a947 */ /* 0x000fea0003800000 */
[----:B------:R0:W5:Y:S02]  /*4700*/  LDG.E.LTC128B R152, desc[UR36][R8.64+0x200] ;  /* 0x0002002408987981 */ /* 0x000164000c1e1920 */
.L_x_159:
[----:B------:R-:W-:Y:S05]  /*4710*/  BSYNC B1 ;  /* 0x0000000000017941 */ /* 0x000fea0003800000 */
.L_x_158:
        /* <DEDUP_REMOVED lines=8> */
.L_x_161:
[----:B------:R-:W-:Y:S05]  /*47a0*/  BSYNC B1 ;  /* 0x0000000000017941 */ /* 0x000fea0003800000 */
.L_x_160:
        /* <DEDUP_REMOVED lines=8> */
.L_x_163:
[----:B------:R-:W-:Y:S05]  /*4830*/  BSYNC B1 ;  /* 0x0000000000017941 */ /* 0x000fea0003800000 */
.L_x_162:
[----:B0----5:R-:W-:Y:S01]  /*4840*/  FMUL R13, R152, R155 ;  /* 0x0000009b980d7220 */ /* 0x021fe20000400000 */
[----:B------:R-:W-:Y:S01]  /*4850*/  ISETP.GT.AND P0, PT, R0, RZ, P2 ;  /* 0x000000ff0000720c */ /* 0x000fe20001704270 */
[----:B------:R-:W-:Y:S02]  /*4860*/  BSSY B1, `(.L_x_164) ;  /* 0x0000005000017945 */ /* 0x000fe40003800000 */
[----:B------:R-:W-:-:S05]  /*4870*/  FFMA R13, R92, R154, R13 ;  /* 0x0000009a5c0d7223 */ /* 0x000fca000000000d */
[----:B------:R0:W-:Y:S05]  /*4880*/  @P3 STG.E desc[UR36][R4.64+0x220], R13 ;  /* 0x0002200d04003986 */ /* 0x0001ea000c101924 */
[----:B------:R-:W-:Y:S05]  /*4890*/  @!P0 BRA `(.L_x_165) ;  /* 0x0000000000048947 */ /* 0x000fea0003800000 */
[----:B------:R0:W5:Y:S02]  /*48a0*/  LDG.E.LTC128B R152, desc[UR36][R6.64+0x224] ;  /* 0x0002242406987981 */ /* 0x000164000c1e1920 */
.L_x_165:
[----:B------:R-:W-:Y:S05]  /*48b0*/  BSYNC B1 ;  /* 0x0000000000017941 */ /* 0x000fea0003800000 */
.L_x_164:
[----:B-----5:R-:W-:Y:S01]  /*48c0*/  FMUL R12, R152, R155 ;  /* 0x0000009b980c7220 */ /* 0x020fe20000400000 */
[----:B------:R-:W-:Y:S01]  /*48d0*/  ISETP.GT.AND P1, PT, R0, 0x8, P1 ;  /* 0x000000080000780c */ /* 0x000fe20000f24270 */
[----:B------:R-:W-:Y:S02]  /*48e0*/  BSSY B1, `(.L_x_166) ;  /* 0x0000005000017945 */ /* 0x000fe40003800000 */
[----:B------:R-:W-:-:S05]  /*48f0*/  FFMA R93, R93, R154, R12 ;  /* 0x0000009a5d5d7223 */ /* 0x000fca000000000c */
[----:B------:R0:W-:Y:S05]  /*4900*/  @P0 STG.E desc[UR36][R4.64+0x224], R93 ;  /* 0x0002245d04000986 */ /* 0x0001ea000c101924 */
[----:B------:R-:W-:Y:S05]  /*4910*/  @!P1 BRA `(.L_x_167) ;  /* 0x0000000000049947 */ /* 0x000fea0003800000 */
[----:B------:R0:W5:Y:S02]  /*4920*/  LDG.E.LTC128B R152, desc[UR36][R8.64+0x220] ;  /* 0x0002202408987981 */ /* 0x000164000c1e1920 */
.L_x_167:
[----:B------:R-:W-:Y:S05]  /*4930*/  BSYNC B1 ;  /* 0x0000000000017941 */ /* 0x000fea0003800000 */
.L_x_166:
        /* <DEDUP_REMOVED lines=8> */
.L_x_169:
[----:B------:R-:W-:Y:S05]  /*49c0*/  BSYNC B1 ;  /* 0x0000000000017941 */ /* 0x000fea0003800000 */
.L_x_168:
        /* <DEDUP_REMOVED lines=8> */
.L_x_171:
[----:B------:R-:W-:Y:S05]  /*4a50*/  BSYNC B1 ;  /* 0x0000000000017941 */ /* 0x000fea0003800000 */
.L_x_170:
[----:B0----5:R-:W-:Y:S01]  /*4a60*/  FMUL R13, R152, R155 ;  /* 0x0000009b980d7220 */ /* 0x021fe20000400000 */
[----:B------:R-:W-:Y:S01]  /*4a70*/  ISETP.GT.AND P2, PT, R0, RZ, P1 ;  /* 0x000000ff0000720c */ /* 0x000fe20000f44270 */
[----:B------:R-:W-:Y:S02]  /*4a80*/  BSSY B1, `(.L_x_172) ;  /* 0x0000005000017945 */ /* 0x000fe40003800000 */
[----:B------:R-:W-:-:S05]  /*4a90*/  FFMA R13, R96, R154, R13 ;  /* 0x0000009a600d7223 */ /* 0x000fca000000000d */
[----:B------:R0:W-:Y:S05]  /*4aa0*/  @P3 STG.E desc[UR36][R4.64+0x240], R13 ;  /* 0x0002400d04003986 */ /* 0x0001ea000c101924 */
[----:B------:R-:W-:Y:S05]  /*4ab0*/  @!P2 BRA `(.L_x_173) ;  /* 0x000000000004a947 */ /* 0x000fea0003800000 */
[----:B------:R0:W5:Y:S02]  /*4ac0*/  LDG.E.LTC128B R152, desc[UR36][R6.64+0x244] ;  /* 0x0002442406987981 */ /* 0x000164000c1e1920 */
.L_x_173:
[----:B------:R-:W-:Y:S05]  /*4ad0*/  BSYNC B1 ;  /* 0x0000000000017941 */ /* 0x000fea0003800000 */
.L_x_172:
[----:B-----5:R-:W-:Y:S01]  /*4ae0*/  FMUL R12, R152, R155 ;  /* 0x0000009b980c7220 */ /* 0x020fe20000400000 */
[----:B------:R-:W-:Y:S01]  /*4af0*/  ISETP.GT.AND P0, PT, R0, 0x8, P0 ;  /* 0x000000080000780c */ /* 0x000fe20000704270 */
[----:B------:R-:W-:Y:S02]  /*4b00*/  BSSY B1, `(.L_x_174) ;  /* 0x0000005000017945 */ /* 0x000fe40003800000 */
[----:B------:R-:W-:-:S05]  /*4b10*/  FFMA R97, R97, R154, R12 ;  /* 0x0000009a61617223 */ /* 0x000fca000000000c */
[----:B------:R0:W-:Y:S05]  /*4b20*/  @P2 STG.E desc[UR36][R4.64+0x244], R97 ;  /* 0x0002446104002986 */ /* 0x0001ea000c101924 */
[----:B------:R-:W-:Y:S05]  /*4b30*/  @!P0 BRA `(.L_x_175) ;  /* 0x0000000000048947 */ /* 0x000fea0003800000 */
[----:B------:R0:W5:Y:S02]  /*4b40*/  LDG.E.LTC128B R152, desc[UR36][R8.64+0x240] ;  /* 0x0002402408987981 */ /* 0x000164000c1e1920 */
.L_x_175:
[----:B------:R-:W-:Y:S05]  /*4b50*/  BSYNC B1 ;  /* 0x0000000000017941 */ /* 0x000fea0003800000 */
.L_x_174:
        /* <DEDUP_REMOVED lines=8> */
.L_x_177:
[----:B------:R-:W-:Y:S05]  /*4be0*/  BSYNC B1 ;  /* 0x0000000000017941 */ /* 0x000fea0003800000 */
.L_x_176:
        /* <DEDUP_REMOVED lines=8> */
.L_x_179:
[----:B------:R-:W-:Y:S05]  /*4c70*/  BSYNC B1 ;  /* 0x0000000000017941 */ /* 0x000fea0003800000 */
.L_x_178:
[----:B0----5:R-:W-:Y:S01]  /*4c80*/  FMUL R13, R152, R155 ;  /* 0x0000009b980d7220 */ /* 0x021fe20000400000 */
[----:B------:R-:W-:Y:S01]  /*4c90*/  ISETP.GT.AND P1, PT, R0, RZ, P0 ;  /* 0x000000ff0000720c */ /* 0x000fe20000724270 */
[----:B------:R-:W-:Y:S02]  /*4ca0*/  BSSY B1, `(.L_x_180) ;  /* 0x0000005000017945 */ /* 0x000fe40003800000 */
[----:B------:R-:W-:-:S05]  /*4cb0*/  FFMA R13, R100, R154, R13 ;  /* 0x0000009a640d7223 */ /* 0x000fca000000000d */
[----:B------:R0:W-:Y:S05]  /*4cc0*/  @P3 STG.E desc[UR36][R4.64+0x260], R13 ;  /* 0x0002600d04003986 */ /* 0x0001ea000c101924 */
[----:B------:R-:W-:Y:S05]  /*4cd0*/  @!P1 BRA `(.L_x_181) ;  /* 0x0000000000049947 */ /* 0x000fea0003800000 */
[----:B------:R0:W5:Y:S02]  /*4ce0*/  LDG.E.LTC128B R152, desc[UR36][R6.64+0x264] ;  /* 0x0002642406987981 */ /* 0x000164000c1e1920 */
.L_x_181:
[----:B------:R-:W-:Y:S05]  /*4cf0*/  BSYNC B1 ;  /* 0x0000000000017941 */ /* 0x000fea0003800000 */
.L_x_180:
[----:B-----5:R-:W-:Y:S01]  /*4d00*/  FMUL R12, R152, R155 ;  /* 0x0000009b980c7220 */ /* 0x020fe20000400000 */
[----:B------:R-:W-:Y:S01]  /*4d10*/  ISETP.GT.AND P2, PT, R0, 0x8, P2 ;  /* 0x000000080000780c */ /* 0x000fe20001744270 */
[----:B------:R-:W-:Y:S02]  /*4d20*/  BSSY B1, `(.L_x_182) ;  /* 0x0000005000017945 */ /* 0x000fe40003800000 */
[----:B------:R-:W-:-:S05]  /*4d30*/  FFMA R101, R101, R154, R12 ;  /* 0x0000009a65657223 */ /* 0x000fca000000000c */
[----:B------:R0:W-:Y:S05]  /*4d40*/  @P1 STG.E desc[UR36][R4.64+0x264], R101 ;  /* 0x0002646504001986 */ /* 0x0001ea000c101924 */
[----:B------:R-:W-:Y:S05]  /*4d50*/  @!P2 BRA `(.L_x_183) ;  /* 0x000000000004a947 */ /* 0x000fea0003800000 */
[----:B------:R0:W5:Y:S02]  /*4d60*/  LDG.E.LTC128B R152, desc[UR36][R8.64+0x260] ;  /* 0x0002602408987981 */ /* 0x000164000c1e1920 */
.L_x_183:
[----:B------:R-:W-:Y:S05]  /*4d70*/  BSYNC B1 ;  /* 0x0000000000017941 */ /* 0x000fea0003800000 */
.L_x_182:
        /* <DEDUP_REMOVED lines=8> */
.L_x_185:
[----:B------:R-:W-:Y:S05]  /*4e00*/  BSYNC B1 ;  /* 0x0000000000017941 */ /* 0x000fea0003800000 */
.L_x_184:
        /* <DEDUP_REMOVED lines=8> */
.L_x_187:
[----:B------:R-:W-:Y:S05]  /*4e90*/  BSYNC B1 ;  /* 0x0000000000017941 */ /* 0x000fea0003800000 */
.L_x_186:
[----:B0----5:R-:W-:Y:S01]  /*4ea0*/  FMUL R13, R152, R155 ;  /* 0x0000009b980d7220 */ /* 0x021fe20000400000 */
[----:B------:R-:W-:Y:S01]  /*4eb0*/  ISETP.GT.AND P0, PT, R0, RZ, P2 ;  /* 0x000000ff0000720c */ /* 0x000fe20001704270 */
[----:B------:R-:W-:Y:S02]  /*4ec0*/  BSSY B1, `(.L_x_188) ;  /* 0x0000005000017945 */ /* 0x000fe40003800000 */
[----:B------:R-:W-:-:S05]  /*4ed0*/  FFMA R13, R104, R154, R13 ;  /* 0x0000009a680d7223 */ /* 0x000fca000000000d */
[----:B------:R0:W-:Y:S05]  /*4ee0*/  @P3 STG.E desc[UR36][R4.64+0x280], R13 ;  /* 0x0002800d04003986 */ /* 0x0001ea000c101924 */
[----:B------:R-:W-:Y:S05]  /*4ef0*/  @!P0 BRA `(.L_x_189) ;  /* 0x0000000000048947 */ /* 0x000fea0003800000 */
[----:B------:R0:W5:Y:S02]  /*4f00*/  LDG.E.LTC128B R152, desc[UR36][R6.64+0x284] ;  /* 0x0002842406987981 */ /* 0x000164000c1e1920 */
.L_x_189:
[----:B------:R-:W-:Y:S05]  /*4f10*/  BSYNC B1 ;  /* 0x0000000000017941 */ /* 0x000fea0003800000 */
.L_x_188:
[----:B-----5:R-:W-:Y:S01]  /*4f20*/  FMUL R12, R152, R155 ;  /* 0x0000009b980c7220 */ /* 0x020fe20000400000 */
[----:B------:R-:W-:Y:S01]  /*4f30*/  ISETP.GT.AND P1, PT, R0, 0x8, P1 ;  /* 0x000000080000780c */ /* 0x000fe20000f24270 */
[----:B------:R-:W-:Y:S02]  /*4f40*/  BSSY B1, `(.L_x_190) ;  /* 0x0000005000017945 */ /* 0x000fe40003800000 */
[----:B------:R-:W-:-:S05]  /*4f50*/  FFMA R105, R105, R154, R12 ;  /* 0x0000009a69697223 */ /* 0x000fca000000000c */
[----:B------:R0:W-:Y:S05]  /*4f60*/  @P0 STG.E desc[UR36][R4.64+0x284], R105 ;  /* 0x0002846904000986 */ /* 0x0001ea000c101924 */
[----:B------:R-:W-:Y:S05]  /*4f70*/  @!P1 BRA `(.L_x_191) ;  /* 0x0000000000049947 */ /* 0x000fea0003800000 */
[----:B------:R0:W5:Y:S02]  /*4f80*/  LDG.E.LTC128B R152, desc[UR36][R8.64+0x280] ;  /* 0x0002802408987981 */ /* 0x000164000c1e1920 */
.L_x_191:
[----:B------:R-:W-:Y:S05]  /*4f90*/  BSYNC B1 ;  /* 0x0000000000017941 */ /* 0x000fea0003800000 */
.L_x_190:
        /* <DEDUP_REMOVED lines=8> */
.L_x_193:
[----:B------:R-:W-:Y:S05]  /*5020*/  BSYNC B1 ;  /* 0x0000000000017941 */ /* 0x000fea0003800000 */
.L_x_192:
        /* <DEDUP_REMOVED lines=8> */
.L_x_195:
[----:B------:R-:W-:Y:S05]  /*50b0*/  BSYNC B1 ;  /* 0x0000000000017941 */ /* 0x000fea0003800000 */
.L_x_194:
[----:B0----5:R-:W-:Y:S01]  /*50c0*/  FMUL R13, R152, R155 ;  /* 0x0000009b980d7220 */ /* 0x021fe20000400000 */
[----:B------:R-:W-:Y:S01]  /*50d0*/  ISETP.GT.AND P2, PT, R0, RZ, P1 ;  /* 0x000000ff0000720c */ /* 0x000fe20000f44270 */
[----:B------:R-:W-:Y:S02]  /*50e0*/  BSSY B1, `(.L_x_196) ;  /* 0x0000005000017945 */ /* 0x000fe40003800000 */
[----:B------:R-:W-:-:S05]  /*50f0*/  FFMA R13, R108, R154, R13 ;  /* 0x0000009a6c0d7223 */ /* 0x000fca000000000d */
[----:B------:R0:W-:Y:S05]  /*5100*/  @P3 STG.E desc[UR36][R4.64+0x2a0], R13 ;  /* 0x0002a00d04003986 */ /* 0x0001ea000c101924 */
[----:B------:R-:W-:Y:S05]  /*5110*/  @!P2 BRA `(.L_x_197) ;  /* 0x000000000004a947 */ /* 0x000fea0003800000 */
[----:B------:R0:W5:Y:S02]  /*5120*/  LDG.E.LTC128B R152, desc[UR36][R6.64+0x2a4] ;  /* 0x0002a42406987981 */ /* 0x000164000c1e1920 */
.L_x_197:
[----:B------:R-:W-:Y:S05]  /*5130*/  BSYNC B1 ;  /* 0x0000000000017941 */ /* 0x000fea0003800000 */
.L_x_196:
[----:B-----5:R-:W-:Y:S01]  /*5140*/  FMUL R12, R152, R155 ;  /* 0x0000009b980c7220 */ /* 0x020fe20000400000 */
[----:B------:R-:W-:Y:S01]  /*5150*/  ISETP.GT.AND P0, PT, R0, 0x8, P0 ;  /* 0x000000080000780c */ /* 0x000fe20000704270 */
[----:B------:R-:W-:Y:S02]  /*5160*/  BSSY B1, `(.L_x_198) ;  /* 0x0000005000017945 */ /* 0x000fe40003800000 */
[----:B------:R-:W-:-:S05]  /*5170*/  FFMA R109, R109, R154, R12 ;  /* 0x0000009a6d6d7223 */ /* 0x000fca000000000c */
[----:B------:R0:W-:Y:S05]  /*5180*/  @P2 STG.E desc[UR36][R4.64+0x2a4], R109 ;  /* 0x0002a46d04002986 */ /* 0x0001ea000c101924 */
[----:B------:R-:W-:Y:S05]  /*5190*/  @!P0 BRA `(.L_x_199) ;  /* 0x0000000000048947 */ /* 0x000fea0003800000 */
[----:B------:R0:W5:Y:S02]  /*51a0*/  LDG.E.LTC128B R152, desc[UR36][R8.64+0x2a0] ;  /* 0x0002a02408987981 */ /* 0x000164000c1e1920 */
.L_x_199:
[----:B------:R-:W-:Y:S05]  /*51b0*/  BSYNC B1 ;  /* 0x0000000000017941 */ /* 0x000fea0003800000 */
.L_x_198:
        /* <DEDUP_REMOVED lines=8> */
.L_x_201:
[----:B------:R-:W-:Y:S05]  /*5240*/  BSYNC B1 ;  /* 0x0000000000017941 */ /* 0x000fea0003800000 */
.L_x_200:
        /* <DEDUP_REMOVED lines=8> */
.L_x_203:
[----:B------:R-:W-:Y:S05]  /*52d0*/  BSYNC B1 ;  /* 0x0000000000017941 */ /* 0x000fea0003800000 */
.L_x_202:
[----:B0----5:R-:W-:Y:S01]  /*52e0*/  FMUL R13, R152, R155 ;  /* 0x0000009b980d7220 */ /* 0x021fe20000400000 */
[----:B------:R-:W-:Y:S01]  /*52f0*/  ISETP.GT.AND P1, PT, R0, RZ, P0 ;  /* 0x000000ff0000720c */ /* 0x000fe20000724270 */
[----:B------:R-:W-:Y:S02]  /*5300*/  BSSY B1, `(.L_x_204) ;  /* 0x0000005000017945 */ /* 0x000fe40003800000 */
[----:B------:R-:W-:-:S05]  /*5310*/  FFMA R13, R112, R154, R13 ;  /* 0x0000009a700d7223 */ /* 0x000fca000000000d */
[----:B------:R0:W-:Y:S05]  /*5320*/  @P3 STG.E desc[UR36][R4.64+0x2c0], R13 ;  /* 0x0002c00d04003986 */ /* 0x0001ea000c101924 */
[----:B------:R-:W-:Y:S05]  /*5330*/  @!P1 BRA `(.L_x_205) ;  /* 0x0000000000049947 */ /* 0x000fea0003800000 */
[----:B------:R0:W5:Y:S02]  /*5340*/  LDG.E.LTC128B R152, desc[UR36][R6.64+0x2c4] ;  /* 0x0002c42406987981 */ /* 0x000164000c1e1920 */
.L_x_205:
[----:B------:R-:W-:Y:S05]  /*5350*/  BSYNC B1 ;  /* 0x0000000000017941 */ /* 0x000fea0003800000 */
.L_x_204:
[----:B-----5:R-:W-:Y:S01]  /*5360*/  FMUL R12, R152, R155 ;  /* 0x0000009b980c7220 */ /* 0x020fe20000400000 */
[----:B------:R-:W-:Y:S01]  /*5370*/  ISETP.GT.AND P2, PT, R0, 0x8, P2 ;  /* 0x000000080000780c */ /* 0x000fe20001744270 */
[----:B------:R-:W-:Y:S02]  /*5380*/  BSSY B1, `(.L_x_206) ;  /* 0x0000005000017945 */ /* 0x000fe40003800000 */
[----:B------:R-:W-:-:S05]  /*5390*/  FFMA R113, R113, R154, R12 ;  /* 0x0000009a71717223 */ /* 0x000fca000000000c */
[----:B------:R0:W-:Y:S05]  /*53a0*/  @P1 STG.E desc[UR36][R4.64+0x2c4], R113 ;  /* 0x0002c47104001986 */ /* 0x0001ea000c101924 */
[----:B------:R-:W-:Y:S05]  /*53b0*/  @!P2 BRA `(.L_x_207) ;  /* 0x000000000004a947 */ /* 0x000fea0003800000 */
[----:B------:R0:W5:Y:S02]  /*53c0*/  LDG.E.LTC128B R152, desc[UR36][R8.64+0x2c0] ;  /* 0x0002c02408987981 */ /* 0x000164000c1e1920 */
.L_x_207:
[----:B------:R-:W-:Y:S05]  /*53d0*/  BSYNC B1 ;  /* 0x0000000000017941 */ /* 0x000fea0003800000 */
.L_x_206:
        /* <DEDUP_REMOVED lines=8> */
.L_x_209:
[----:B------:R-:W-:Y:S05]  /*5460*/  BSYNC B1 ;  /* 0x0000000000017941 */ /* 0x000fea0003800000 */
.L_x_208:
        /* <DEDUP_REMOVED lines=8> */
.L_x_211:
[----:B------:R-:W-:Y:S05]  /*54f0*/  BSYNC B1 ;  /* 0x0000000000017941 */ /* 0x000fea0003800000 */
.L_x_210:
[----:B0----5:R-:W-:Y:S01]  /*5500*/  FMUL R13, R152, R155 ;  /* 0x0000009b980d7220 */ /* 0x021fe20000400000 */
[----:B------:R-:W-:Y:S01]  /*5510*/  ISETP.GT.AND P0, PT, R0, RZ, P2 ;  /* 0x000000ff0000720c */ /* 0x000fe20001704270 */
[----:B------:R-:W-:Y:S02]  /*5520*/  BSSY B1, `(.L_x_212) ;  /* 0x0000005000017945 */ /* 0x000fe40003800000 */
[----:B------:R-:W-:-:S05]  /*5530*/  FFMA R13, R116, R154, R13 ;  /* 0x0000009a740d7223 */ /* 0x000fca000000000d */
[----:B------:R0:W-:Y:S05]  /*5540*/  @P3 STG.E desc[UR36][R4.64+0x2e0], R13 ;  /* 0x0002e00d04003986 */ /* 0x0001ea000c101924 */
[----:B------:R-:W-:Y:S05]  /*5550*/  @!P0 BRA `(.L_x_213) ;  /* 0x0000000000048947 */ /* 0x000fea0003800000 */
[----:B------:R0:W5:Y:S02]  /*5560*/  LDG.E.LTC128B R152, desc[UR36][R6.64+0x2e4] ;  /* 0x0002e42406987981 */ /* 0x000164000c1e1920 */
.L_x_213:
[----:B------:R-:W-:Y:S05]  /*5570*/  BSYNC B1 ;  /* 0x0000000000017941 */ /* 0x000fea0003800000 */
.L_x_212:
[----:B-----5:R-:W-:Y:S01]  /*5580*/  FMUL R12, R152, R155 ;  /* 0x0000009b980c7220 */ /* 0x020fe20000400000 */
[----:B------:R-:W-:Y:S01]  /*5590*/  ISETP.GT.AND P1, PT, R0, 0x8, P1 ;  /* 0x000000080000780c */ /* 0x000fe20000f24270 */
[----:B------:R-:W-:Y:S02]  /*55a0*/  BSSY B1, `(.L_x_214) ;  /* 0x0000005000017945 */ /* 0x000fe40003800000 */
[----:B------:R-:W-:-:S05]  /*55b0*/  FFMA R117, R117, R154, R12 ;  /* 0x0000009a75757223 */ /* 0x000fca000000000c */
[----:B------:R0:W-:Y:S05]  /*55c0*/  @P0 STG.E desc[UR36][R4.64+0x2e4], R117 ;  /* 0x0002e47504000986 */ /* 0x0001ea000c101924 */
[----:B------:R-:W-:Y:S05]  /*55d0*/  @!P1 BRA `(.L_x_215) ;  /* 0x0000000000049947 */ /* 0x000fea0003800000 */
[----:B------:R0:W5:Y:S02]  /*55e0*/  LDG.E.LTC128B R152, desc[UR36][R8.64+0x2e0] ;  /* 0x0002e02408987981 */ /* 0x000164000c1e1920 */
.L_x_215:
[----:B------:R-:W-:Y:S05]  /*55f0*/  BSYNC B1 ;  /* 0x0000000000017941 */ /* 0x000fea0003800000 */
.L_x_214:
        /* <DEDUP_REMOVED lines=8> */
.L_x_217:
[----:B------:R-:W-:Y:S05]  /*5680*/  BSYNC B1 ;  /* 0x0000000000017941 */ /* 0x000fea0003800000 */
.L_x_216:
        /* <DEDUP_REMOVED lines=8> */
.L_x_219:
[----:B------:R-:W-:Y:S05]  /*5710*/  BSYNC B1 ;  /* 0x0000000000017941 */ /* 0x000fea0003800000 */
.L_x_218:
[----:B0----5:R-:W-:Y:S01]  /*5720*/  FMUL R13, R152, R155 ;  /* 0x0000009b980d7220 */ /* 0x021fe20000400000 */
[----:B------:R-:W-:Y:S01]  /*5730*/  ISETP.GT.AND P2, PT, R0, RZ, P1 ;  /* 0x000000ff0000720c */ /* 0x000fe20000f44270 */
[----:B------:R-:W-:Y:S02]  /*5740*/  BSSY B1, `(.L_x_220) ;  /* 0x0000005000017945 */ /* 0x000fe40003800000 */
[----:B------:R-:W-:-:S05]  /*5750*/  FFMA R13, R120, R154, R13 ;  /* 0x0000009a780d7223 */ /* 0x000fca000000000d */
[----:B------:R0:W-:Y:S05]  /*5760*/  @P3 STG.E desc[UR36][R4.64+0x300], R13 ;  /* 0x0003000d04003986 */ /* 0x0001ea000c101924 */
[----:B------:R-:W-:Y:S05]  /*5770*/  @!P2 BRA `(.L_x_221) ;  /* 0x000000000004a947 */ /* 0x000fea0003800000 */
[----:B------:R0:W5:Y:S02]  /*5780*/  LDG.E.LTC128B R152, desc[UR36][R6.64+0x304] ;  /* 0x0003042406987981 */ /* 0x000164000c1e1920 */
.L_x_221:
[----:B------:R-:W-:Y:S05]  /*5790*/  BSYNC B1 ;  /* 0x0000000000017941 */ /* 0x000fea0003800000 */
.L_x_220:
[----:B-----5:R-:W-:Y:S01]  /*57a0*/  FMUL R12, R152, R155 ;  /* 0x0000009b980c7220 */ /* 0x020fe20000400000 */
[----:B------:R-:W-:Y:S01]  /*57b0*/  ISETP.GT.AND P0, PT, R0, 0x8, P0 ;  /* 0x000000080000780c */ /* 0x000fe20000704270 */
[----:B------:R-:W-:Y:S02]  /*57c0*/  BSSY B1, `(.L_x_222) ;  /* 0x0000005000017945 */ /* 0x000fe40003800000 */
[----:B------:R-:W-:-:S05]  /*57d0*/  FFMA R121, R121, R154, R12 ;  /* 0x0000009a79797223 */ /* 0x000fca000000000c */
[----:B------:R0:W-:Y:S05]  /*57e0*/  @P2 STG.E desc[UR36][R4.64+0x304], R121 ;  /* 0x0003047904002986 */ /* 0x0001ea000c101924 */
[----:B------:R-:W-:Y:S05]  /*57f0*/  @!P0 BRA `(.L_x_223) ;  /* 0x0000000000048947 */ /* 0x000fea0003800000 */
[----:B------:R0:W5:Y:S02]  /*5800*/  LDG.E.LTC128B R152, desc[UR36][R8.64+0x300] ;  /* 0x0003002408987981 */ /* 0x000164000c1e1920 */
.L_x_223:
[----:B------:R-:W-:Y:S05]  /*5810*/  BSYNC B1 ;  /* 0x0000000000017941 */ /* 0x000fea0003800000 */
.L_x_222:
        /* <DEDUP_REMOVED lines=8> */
.L_x_225:
[----:B------:R-:W-:Y:S05]  /*58a0*/  BSYNC B1 ;  /* 0x0000000000017941 */ /* 0x000fea0003800000 */
.L_x_224:
        /* <DEDUP_REMOVED lines=8> */
.L_x_227:
[----:B------:R-:W-:Y:S05]  /*5930*/  BSYNC B1 ;  /* 0x0000000000017941 */ /* 0x000fea0003800000 */
.L_x_226:
[----:B0----5:R-:W-:Y:S01]  /*5940*/  FMUL R13, R152, R155 ;  /* 0x0000009b980d7220 */ /* 0x021fe20000400000 */
[----:B------:R-:W-:Y:S01]  /*5950*/  ISETP.GT.AND P1, PT, R0, RZ, P0 ;  /* 0x000000ff0000720c */ /* 0x000fe20000724270 */
[----:B------:R-:W-:Y:S02]  /*5960*/  BSSY B1, `(.L_x_228) ;  /* 0x0000005000017945 */ /* 0x000fe40003800000 */
[----:B------:R-:W-:-:S05]  /*5970*/  FFMA R13, R124, R154, R13 ;  /* 0x0000009a7c0d7223 */ /* 0x000fca000000000d */
[----:B------:R0:W-:Y:S05]  /*5980*/  @P3 STG.E desc[UR36][R4.64+0x320], R13 ;  /* 0x0003200d04003986 */ /* 0x0001ea000c101924 */
[----:B------:R-:W-:Y:S05]  /*5990*/  @!P1 BRA `(.L_x_229) ;  /* 0x0000000000049947 */ /* 0x000fea0003800000 */
[----:B------:R0:W5:Y:S02]  /*59a0*/  LDG.E.LTC128B R152, desc[UR36][R6.64+0x324] ;  /* 0x0003242406987981 */ /* 0x000164000c1e1920 */
.L_x_229:
[----:B------:R-:W-:Y:S05]  /*59b0*/  BSYNC B1 ;  /* 0x0000000000017941 */ /* 0x000fea0003800000 */
.L_x_228:
[----:B-----5:R-:W-:Y:S01]  /*59c0*/  FMUL R12, R152, R155 ;  /* 0x0000009b980c7220 */ /* 0x020fe20000400000 */
[----:B------:R-:W-:Y:S01]  /*59d0*/  ISETP.GT.AND P2, PT, R0, 0x8, P2 ;  /* 0x000000080000780c */ /* 0x000fe20001744270 */
[----:B------:R-:W-:Y:S02]  /*59e0*/  BSSY B1, `(.L_x_230) ;  /* 0x0000005000017945 */ /* 0x000fe40003800000 */
[----:B------:R-:W-:-:S05]  /*59f0*/  FFMA R125, R125, R154, R12 ;  /* 0x0000009a7d7d7223 */ /* 0x000fca000000000c */
[----:B------:R0:W-:Y:S05]  /*5a00*/  @P1 STG.E desc[UR36][R4.64+0x324], R125 ;  /* 0x0003247d04001986 */ /* 0x0001ea000c101924 */
[----:B------:R-:W-:Y:S05]  /*5a10*/  @!P2 BRA `(.L_x_231) ;  /* 0x000000000004a947 */ /* 0x000fea0003800000 */
[----:B------:R0:W5:Y:S02]  /*5a20*/  LDG.E.LTC128B R152, desc[UR36][R8.64+0x320] ;  /* 0x0003202408987981 */ /* 0x000164000c1e1920 */
.L_x_231:
[----:B------:R-:W-:Y:S05]  /*5a30*/  BSYNC B1 ;  /* 0x0000000000017941 */ /* 0x000fea0003800000 */
.L_x_230:
        /* <DEDUP_REMOVED lines=8> */
.L_x_233:
[----:B------:R-:W-:Y:S05]  /*5ac0*/  BSYNC B1 ;  /* 0x0000000000017941 */ /* 0x000fea0003800000 */
.L_x_232:
        /* <DEDUP_REMOVED lines=8> */
.L_x_235:
[----:B------:R-:W-:Y:S05]  /*5b50*/  BSYNC B1 ;  /* 0x0000000000017941 */ /* 0x000fea0003800000 */
.L_x_234:
[----:B0----5:R-:W-:Y:S01]  /*5b60*/  FMUL R13, R152, R155 ;  /* 0x0000009b980d7220 */ /* 0x021fe20000400000 */
[----:B------:R-:W-:Y:S01]  /*5b70*/  ISETP.GT.AND P0, PT, R0, RZ, P2 ;  /* 0x000000ff0000720c */ /* 0x000fe20001704270 */
[----:B------:R-:W-:Y:S02]  /*5b80*/  BSSY B1, `(.L_x_236) ;  /* 0x0000005000017945 */ /* 0x000fe40003800000 */
[----:B------:R-:W-:-:S05]  /*5b90*/  FFMA R13, R128, R154, R13 ;  /* 0x0000009a800d7223 */ /* 0x000fca000000000d */
[----:B------:R0:W-:Y:S05]  /*5ba0*/  @P3 STG.E desc[UR36][R4.64+0x340], R13 ;  /* 0x0003400d04003986 */ /* 0x0001ea000c101924 */
[----:B------:R-:W-:Y:S05]  /*5bb0*/  @!P0 BRA `(.L_x_237) ;  /* 0x0000000000048947 */ /* 0x000fea0003800000 */
[----:B------:R0:W5:Y:S02]  /*5bc0*/  LDG.E.LTC128B R152, desc[UR36][R6.64+0x344] ;  /* 0x0003442406987981 */ /* 0x000164000c1e1920 */
.L_x_237:
[----:B------:R-:W-:Y:S05]  /*5bd0*/  BSYNC B1 ;  /* 0x0000000000017941 */ /* 0x000fea0003800000 */
.L_x_236:
[----:B-----5:R-:W-:Y:S01]  /*5be0*/  FMUL R12, R152, R155 ;  /* 0x0000009b980c7220 */ /* 0x020fe20000400000 */
[----:B------:R-:W-:Y:S01]  /*5bf0*/  ISETP.GT.AND P1, PT, R0, 0x8, P1 ;  /* 0x000000080000780c */ /* 0x000fe20000f24270 */
[----:B------:R-:W-:Y:S02]  /*5c00*/  BSSY B1, `(.L_x_238) ;  /* 0x0000005000017945 */ /* 0x000fe40003800000 */
[----:B------:R-:W-:-:S05]  /*5c10*/  FFMA R129, R129, R154, R12 ;  /* 0x0000009a81817223 */ /* 0x000fca000000000c */
[----:B------:R0:W-:Y:S05]  /*5c20*/  @P0 STG.E desc[UR36][R4.64+0x344], R129 ;  /* 0x0003448104000986 */ /* 0x0001ea000c101924 */
[----:B------:R-:W-:Y:S05]  /*5c30*/  @!P1 BRA `(.L_x_239) ;  /* 0x0000000000049947 */ /* 0x000fea0003800000 */
[----:B------:R0:W5:Y:S02]  /*5c40*/  LDG.E.LTC128B R152, desc[UR36][R8.64+0x340] ;  /* 0x0003402408987981 */ /* 0x000164000c1e1920 */
.L_x_239:
[----:B------:R-:W-:Y:S05]  /*5c50*/  BSYNC B1 ;  /* 0x0000000000017941 */ /* 0x000fea0003800000 */
.L_x_238:
        /* <DEDUP_REMOVED lines=8> */
.L_x_241:
[----:B------:R-:W-:Y:S05]  /*5ce0*/  BSYNC B1 ;  /* 0x0000000000017941 */ /* 0x000fea0003800000 */
.L_x_240:
        /* <DEDUP_REMOVED lines=8> */
.L_x_243:
[----:B------:R-:W-:Y:S05]  /*5d70*/  BSYNC B1 ;  /* 0x0000000000017941 */ /* 0x000fea0003800000 */
.L_x_242:
[----:B0----5:R-:W-:Y:S01]  /*5d80*/  FMUL R13, R152, R155 ;  /* 0x0000009b980d7220 */ /* 0x021fe20000400000 */
[----:B------:R-:W-:Y:S01]  /*5d90*/  ISETP.GT.AND P2, PT, R0, RZ, P1 ;  /* 0x000000ff0000720c */ /* 0x000fe20000f44270 */
[----:B------:R-:W-:Y:S02]  /*5da0*/  BSSY B1, `(.L_x_244) ;  /* 0x0000005000017945 */ /* 0x000fe40003800000 */
[----:B------:R-:W-:-:S05]  /*5db0*/  FFMA R13, R132, R154, R13 ;  /* 0x0000009a840d7223 */ /* 0x000fca000000000d */
[----:B------:R0:W-:Y:S05]  /*5dc0*/  @P3 STG.E desc[UR36][R4.64+0x360], R13 ;  /* 0x0003600d04003986 */ /* 0x0001ea000c101924 */
[----:B------:R-:W-:Y:S05]  /*5dd0*/  @!P2 BRA `(.L_x_245) ;  /* 0x000000000004a947 */ /* 0x000fea0003800000 */
[----:B------:R0:W5:Y:S02]  /*5de0*/  LDG.E.LTC128B R152, desc[UR36][R6.64+0x364] ;  /* 0x0003642406987981 */ /* 0x000164000c1e1920 */
.L_x_245:
[----:B------:R-:W-:Y:S05]  /*5df0*/  BSYNC B1 ;  /* 0x0000000000017941 */ /* 0x000fea0003800000 */
.L_x_244:
[----:B-----5:R-:W-:Y:S01]  /*5e00*/  FMUL R12, R152, R155 ;  /* 0x0000009b980c7220 */ /* 0x020fe20000400000 */
[----:B------:R-:W-:Y:S01]  /*5e10*/  ISETP.GT.AND P0, PT, R0, 0x8, P0 ;  /* 0x000000080000780c */ /* 0x000fe20000704270 */
[----:B------:R-:W-:Y:S02]  /*5e20*/  BSSY B1, `(.L_x_246) ;  /* 0x0000005000017945 */ /* 0x000fe40003800000 */
[----:B------:R-:W-:-:S05]  /*5e30*/  FFMA R133, R133, R154, R12 ;  /* 0x0000009a85857223 */ /* 0x000fca000000000c */
[----:B------:R0:W-:Y:S05]  /*5e40*/  @P2 STG.E desc[UR36][R4.64+0x364], R133 ;  /* 0x0003648504002986 */ /* 0x0001ea000c101924 */
[----:B------:R-:W-:Y:S05]  /*5e50*/  @!P0 BRA `(.L_x_247) ;  /* 0x0000000000048947 */ /* 0x000fea0003800000 */
[----:B------:R0:W5:Y:S02]  /*5e60*/  LDG.E.LTC128B R152, desc[UR36][R8.64+0x360] ;  /* 0x0003602408987981 */ /* 0x000164000c1e1920 */
.L_x_247:
[----:B------:R-:W-:Y:S05]  /*5e70*/  BSYNC B1 ;  /* 0x0000000000017941 */ /* 0x000fea0003800000 */
.L_x_246:
        /* <DEDUP_REMOVED lines=8> */
.L_x_249:
[----:B------:R-:W-:Y:S05]  /*5f00*/  BSYNC B1 ;  /* 0x0000000000017941 */ /* 0x000fea0003800000 */
.L_x_248:
        /* <DEDUP_REMOVED lines=8> */
.L_x_251:
[----:B------:R-:W-:Y:S05]  /*5f90*/  BSYNC B1 ;  /* 0x0000000000017941 */ /* 0x000fea0003800000 */
.L_x_250:
[----:B0----5:R-:W-:Y:S01]  /*5fa0*/  FMUL R13, R152, R155 ;  /* 0x0000009b980d7220 */ /* 0x021fe20000400000 */
[----:B------:R-:W-:Y:S01]  /*5fb0*/  ISETP.GT.AND P1, PT, R0, RZ, P0 ;  /* 0x000000ff0000720c */ /* 0x000fe20000724270 */
[----:B------:R-:W-:Y:S02]  /*5fc0*/  BSSY B1, `(.L_x_252) ;  /* 0x0000005000017945 */ /* 0x000fe40003800000 */
[----:B------:R-:W-:-:S05]  /*5fd0*/  FFMA R13, R136, R154, R13 ;  /* 0x0000009a880d7223 */ /* 0x000fca000000000d */
[----:B------:R0:W-:Y:S05]  /*5fe0*/  @P3 STG.E desc[UR36][R4.64+0x380], R13 ;  /* 0x0003800d04003986 */ /* 0x0001ea000c101924 */
[----:B------:R-:W-:Y:S05]  /*5ff0*/  @!P1 BRA `(.L_x_253) ;  /* 0x0000000000049947 */ /* 0x000fea0003800000 */
[----:B------:R0:W5:Y:S02]  /*6000*/  LDG.E.LTC128B R152, desc[UR36][R6.64+0x384] ;  /* 0x0003842406987981 */ /* 0x000164000c1e1920 */
.L_x_253:
[----:B------:R-:W-:Y:S05]  /*6010*/  BSYNC B1 ;  /* 0x0000000000017941 */ /* 0x000fea0003800000 */
.L_x_252:
[----:B-----5:R-:W-:Y:S01]  /*6020*/  FMUL R12, R152, R155 ;  /* 0x0000009b980c7220 */ /* 0x020fe20000400000 */
[----:B------:R-:W-:Y:S01]  /*6030*/  ISETP.GT.AND P2, PT, R0, 0x8, P2 ;  /* 0x000000080000780c */ /* 0x000fe20001744270 */
[----:B------:R-:W-:Y:S02]  /*6040*/  BSSY B1, `(.L_x_254) ;  /* 0x0000005000017945 */ /* 0x000fe40003800000 */
[----:B------:R-:W-:-:S05]  /*6050*/  FFMA R137, R137, R154, R12 ;  /* 0x0000009a89897223 */ /* 0x000fca000000000c */
[----:B------:R0:W-:Y:S05]  /*6060*/  @P1 STG.E desc[UR36][R4.64+0x384], R137 ;  /* 0x0003848904001986 */ /* 0x0001ea000c101924 */
[----:B------:R-:W-:Y:S05]  /*6070*/  @!P2 BRA `(.L_x_255) ;  /* 0x000000000004a947 */ /* 0x000fea0003800000 */
[----:B------:R0:W5:Y:S02]  /*6080*/  LDG.E.LTC128B R152, desc[UR36][R8.64+0x380] ;  /* 0x0003802408987981 */ /* 0x000164000c1e1920 */
.L_x_255:
[----:B------:R-:W-:Y:S05]  /*6090*/  BSYNC B1 ;  /* 0x0000000000017941 */ /* 0x000fea0003800000 */
.L_x_254:
        /* <DEDUP_REMOVED lines=8> */
.L_x_257:
[----:B------:R-:W-:Y:S05]  /*6120*/  BSYNC B1 ;  /* 0x0000000000017941 */ /* 0x000fea0003800000 */
.L_x_256:
        /* <DEDUP_REMOVED lines=8> */
.L_x_259:
[----:B------:R-:W-:Y:S05]  /*61b0*/  BSYNC B1 ;  /* 0x0000000000017941 */ /* 0x000fea0003800000 */
.L_x_258:
[----:B0----5:R-:W-:Y:S01]  /*61c0*/  FMUL R13, R152, R155 ;  /* 0x0000009b980d7220 */ /* 0x021fe20000400000 */
[----:B------:R-:W-:Y:S01]  /*61d0*/  ISETP.GT.AND P0, PT, R0, RZ, P2 ;  /* 0x000000ff0000720c */ /* 0x000fe20001704270 */
[----:B------:R-:W-:Y:S02]  /*61e0*/  BSSY B1, `(.L_x_260) ;  /* 0x0000005000017945 */ /* 0x000fe40003800000 */
[----:B------:R-:W-:-:S05]  /*61f0*/  FFMA R13, R140, R154, R13 ;  /* 0x0000009a8c0d7223 */ /* 0x000fca000000000d */
[----:B------:R0:W-:Y:S05]  /*6200*/  @P3 STG.E desc[UR36][R4.64+0x3a0], R13 ;  /* 0x0003a00d04003986 */ /* 0x0001ea000c101924 */
[----:B------:R-:W-:Y:S05]  /*6210*/  @!P0 BRA `(.L_x_261) ;  /* 0x0000000000048947 */ /* 0x000fea0003800000 */
[----:B------:R0:W5:Y:S02]  /*6220*/  LDG.E.LTC128B R152, desc[UR36][R6.64+0x3a4] ;  /* 0x0003a42406987981 */ /* 0x000164000c1e1920 */
.L_x_261:
[----:B------:R-:W-:Y:S05]  /*6230*/  BSYNC B1 ;  /* 0x0000000000017941 */ /* 0x000fea0003800000 */
.L_x_260:
[----:B-----5:R-:W-:Y:S01]  /*6240*/  FMUL R12, R152, R155 ;  /* 0x0000009b980c7220 */ /* 0x020fe20000400000 */
[----:B------:R-:W-:Y:S01]  /*6250*/  ISETP.GT.AND P1, PT, R0, 0x8, P1 ;  /* 0x000000080000780c */ /* 0x000fe20000f24270 */
[----:B------:R-:W-:Y:S02]  /*6260*/  BSSY B1, `(.L_x_262) ;  /* 0x0000005000017945 */ /* 0x000fe40003800000 */
[----:B------:R-:W-:-:S05]  /*6270*/  FFMA R141, R141, R154, R12 ;  /* 0x0000009a8d8d7223 */ /* 0x000fca000000000c */
[----:B------:R0:W-:Y:S05]  /*6280*/  @P0 STG.E desc[UR36][R4.64+0x3a4], R141 ;  /* 0x0003a48d04000986 */ /* 0x0001ea000c101924 */
[----:B------:R-:W-:Y:S05]  /*6290*/  @!P1 BRA `(.L_x_263) ;  /* 0x0000000000049947 */ /* 0x000fea0003800000 */
[----:B------:R0:W5:Y:S02]  /*62a0*/  LDG.E.LTC128B R152, desc[UR36][R8.64+0x3a0] ;  /* 0x0003a02408987981 */ /* 0x000164000c1e1920 */
.L_x_263:
[----:B------:R-:W-:Y:S05]  /*62b0*/  BSYNC B1 ;  /* 0x0000000000017941 */ /* 0x000fea0003800000 */
.L_x_262:
        /* <DEDUP_REMOVED lines=8> */
.L_x_265:
[----:B------:R-:W-:Y:S05]  /*6340*/  BSYNC B1 ;  /* 0x0000000000017941 */ /* 0x000fea0003800000 */
.L_x_264:
        /* <DEDUP_REMOVED lines=8> */
.L_x_267:
[----:B------:R-:W-:Y:S05]  /*63d0*/  BSYNC B1 ;  /* 0x0000000000017941 */ /* 0x000fea0003800000 */
.L_x_266:
[----:B0----5:R-:W-:Y:S01]  /*63e0*/  FMUL R13, R152, R155 ;  /* 0x0000009b980d7220 */ /* 0x021fe20000400000 */
[----:B------:R-:W-:Y:S01]  /*63f0*/  ISETP.GT.AND P2, PT, R0, RZ, P1 ;  /* 0x000000ff0000720c */ /* 0x000fe20000f44270 */
[----:B------:R-:W-:Y:S02]  /*6400*/  BSSY B1, `(.L_x_268) ;  /* 0x0000005000017945 */ /* 0x000fe40003800000 */
[----:B------:R-:W-:-:S05]  /*6410*/  FFMA R13, R144, R154, R13 ;  /* 0x0000009a900d7223 */ /* 0x000fca000000000d */
[----:B------:R0:W-:Y:S05]  /*6420*/  @P3 STG.E desc[UR36][R4.64+0x3c0], R13 ;  /* 0x0003c00d04003986 */ /* 0x0001ea000c101924 */
[----:B------:R-:W-:Y:S05]  /*6430*/  @!P2 BRA `(.L_x_269) ;  /* 0x000000000004a947 */ /* 0x000fea0003800000 */
[----:B------:R0:W5:Y:S02]  /*6440*/  LDG.E.LTC128B R152, desc[UR36][R6.64+0x3c4] ;  /* 0x0003c42406987981 */ /* 0x000164000c1e1920 */
.L_x_269:
[----:B------:R-:W-:Y:S05]  /*6450*/  BSYNC B1 ;  /* 0x0000000000017941 */ /* 0x000fea0003800000 */
.L_x_268:
[----:B-----5:R-:W-:Y:S01]  /*6460*/  FMUL R12, R152, R155 ;  /* 0x0000009b980c7220 */ /* 0x020fe20000400000 */
[----:B------:R-:W-:Y:S01]  /*6470*/  ISETP.GT.AND P0, PT, R0, 0x8, P0 ;  /* 0x000000080000780c */ /* 0x000fe20000704270 */
[----:B------:R-:W-:Y:S02]  /*6480*/  BSSY B1, `(.L_x_270) ;  /* 0x0000005000017945 */ /* 0x000fe40003800000 */
[----:B------:R-:W-:-:S05]  /*6490*/  FFMA R145, R145, R154, R12 ;  /* 0x0000009a91917223 */ /* 0x000fca000000000c */
[----:B------:R0:W-:Y:S05]  /*64a0*/  @P2 STG.E desc[UR36][R4.64+0x3c4], R145 ;  /* 0x0003c49104002986 */ /* 0x0001ea000c101924 */
[----:B------:R-:W-:Y:S05]  /*64b0*/  @!P0 BRA `(.L_x_271) ;  /* 0x0000000000048947 */ /* 0x000fea0003800000 */
[----:B------:R0:W5:Y:S02]  /*64c0*/  LDG.E.LTC128B R152, desc[UR36][R8.64+0x3c0] ;  /* 0x0003c02408987981 */ /* 0x000164000c1e1920 */
.L_x_271:
[----:B------:R-:W-:Y:S05]  /*64d0*/  BSYNC B1 ;  /* 0x0000000000017941 */ /* 0x000fea0003800000 */
.L_x_270:
        /* <DEDUP_REMOVED lines=8> */
.L_x_273:
[----:B------:R-:W-:Y:S05]  /*6560*/  BSYNC B1 ;  /* 0x0000000000017941 */ /* 0x000fea0003800000 */
.L_x_272:
        /* <DEDUP_REMOVED lines=8> */
.L_x_275:
[----:B------:R-:W-:Y:S05]  /*65f0*/  BSYNC B1 ;  /* 0x0000000000017941 */ /* 0x000fea0003800000 */
.L_x_274:
[----:B-----5:R-:W-:Y:S01]  /*6600*/  FMUL R3, R152, R155 ;  /* 0x0000009b98037220 */ /* 0x020fe20000400000 */
[----:B------:R-:W-:Y:S01]  /*6610*/  ISETP.GT.AND P1, PT, R0, RZ, P0 ;  /* 0x000000ff0000720c */ /* 0x000fe20000724270 */
[----:B------:R-:W-:Y:S02]  /*6620*/  BSSY B1, `(.L_x_276) ;  /* 0x0000005000017945 */ /* 0x000fe40003800000 */
[----:B------:R-:W-:-:S05]  /*6630*/  FFMA R3, R148, R154, R3 ;  /* 0x0000009a94037223 */ /* 0x000fca0000000003 */
[----:B------:R0:W-:Y:S05]  /*6640*/  @P3 STG.E desc[UR36][R4.64+0x3e0], R3 ;  /* 0x0003e00304003986 */ /* 0x0001ea000c101924 */
[----:B------:R-:W-:Y:S05]  /*6650*/  @!P1 BRA `(.L_x_277) ;  /* 0x0000000000049947 */ /* 0x000fea0003800000 */
[----:B------:R0:W5:Y:S02]  /*6660*/  LDG.E.LTC128B R152, desc[UR36][R6.64+0x3e4] ;  /* 0x0003e42406987981 */ /* 0x000164000c1e1920 */
.L_x_277:
[----:B------:R-:W-:Y:S05]  /*6670*/  BSYNC B1 ;  /* 0x0000000000017941 */ /* 0x000fea0003800000 */
.L_x_276:
[----:B0---45:R-:W-:Y:S01]  /*6680*/  FMUL R6, R152, R155 ;  /* 0x0000009b98067220 */ /* 0x031fe20000400000 */
[----:B------:R-:W-:Y:S01]  /*6690*/  ISETP.GT.AND P2, PT, R0, 0x8, P2 ;  /* 0x000000080000780c */ /* 0x000fe20001744270 */
[----:B------:R-:W-:Y:S02]  /*66a0*/  BSSY B1, `(.L_x_278) ;  /* 0x0000005000017945 */ /* 0x000fe40003800000 */
[----:B------:R-:W-:-:S05]  /*66b0*/  FFMA R149, R149, R154, R6 ;  /* 0x0000009a95957223 */ /* 0x000fca0000000006 */
[----:B------:R0:W-:Y:S05]  /*66c0*/  @P1 STG.E desc[UR36][R4.64+0x3e4], R149 ;  /* 0x0003e49504001986 */ /* 0x0001ea000c101924 */
[----:B------:R-:W-:Y:S05]  /*66d0*/  @!P2 BRA `(.L_x_279) ;  /* 0x000000000004a947 */ /* 0x000fea0003800000 */
[----:B------:R4:W5:Y:S02]  /*66e0*/  LDG.E.LTC128B R152, desc[UR36][R8.64+0x3e0] ;  /* 0x0003e02408987981 */ /* 0x000964000c1e1920 */
.L_x_279:
[----:B------:R-:W-:Y:S05]  /*66f0*/  BSYNC B1 ;  /* 0x0000000000017941 */ /* 0x000fea0003800000 */
.L_x_278:
[----:B-----5:R-:W-:Y:S01]  /*6700*/  FMUL R3, R152, R155 ;  /* 0x0000009b98037220 */ /* 0x020fe20000400000 */
[----:B01----:R-:W-:Y:S01]  /*6710*/  @P2 IMAD.MOV.U32 R4, RZ, RZ, R10 ;  /* 0x000000ffff042224 */ /* 0x003fe200078e000a */
[----:B------:R-:W-:Y:S01]  /*6720*/  ISETP.GT.AND P0, PT, R0, 0x8, P0 ;  /* 0x000000080000780c */ /* 0x000fe20000704270 */
[----:B------:R-:W-:Y:S02]  /*6730*/  @P2 IMAD.MOV.U32 R5, RZ, RZ, R11 ;  /* 0x000000ffff052224 */ /* 0x000fe400078e000b */
[----:B------:R-:W-:Y:S01]  /*6740*/  FFMA R3, R150, R154, R3 ;  /* 0x0000009a96037223 */ /* 0x000fe20000000003 */
[----:B------:R-:W-:Y:S04]  /*6750*/  BSSY B1, `(.L_x_280) ;  /* 0x0000004000017945 */ /* 0x000fe80003800000 */
[----:B------:R0:W-:Y:S05]  /*6760*/  @P2 STG.E desc[UR36][R4.64+0x3e0], R3 ;  /* 0x0003e00304002986 */ /* 0x0001ea000c101924 */
[----:B------:R-:W-:Y:S05]  /*6770*/  @!P0 BRA `(.L_x_281) ;  /* 0x0000000000048947 */ /* 0x000fea0003800000 */
[----:B------:R1:W5:Y:S02]  /*6780*/  LDG.E.LTC128B R152, desc[UR36][R8.64+0x3e4] ;  /* 0x0003e42408987981 */ /* 0x000364000c1e1920 */
.L_x_281:
[----:B------:R-:W-:Y:S05]  /*6790*/  BSYNC B1 ;  /* 0x0000000000017941 */ /* 0x000fea0003800000 */
.L_x_280:
[----:B-----5:R-:W-:-:S04]  /*67a0*/  FMUL R152, R152, R155 ;  /* 0x0000009b98987220 */ /* 0x020fc80000400000 */
[----:B------:R-:W-:Y:S01]  /*67b0*/  FFMA R151, R151, R154, R152 ;  /* 0x0000009a97977223 */ /* 0x000fe20000000098 */
[----:B------:R-:W-:Y:S06]  /*67c0*/  @!P0 BRA `(.L_x_282) ;  /* 0x0000001c00208947 */ /* 0x000fec0003800000 */
[----:B------:R0:W-:Y:S01]  /*67d0*/  STG.E desc[UR36][R10.64+0x3e4], R151 ;  /* 0x0003e4970a007986 */ /* 0x0001e2000c101924 */
[----:B------:R-:W-:Y:S05]  /*67e0*/  BRA `(.L_x_282) ;  /* 0x0000001c00187947 */ /* 0x000fea0003800000 */
.L_x_29:
[----:B------:R-:W-:Y:S01]  /*67f0*/  ISETP.GT.AND P3, PT, R3, 0x1, PT ;  /* 0x000000010300780c */ /* 0x000fe20003f64270 */
[----:B------:R-:W-:Y:S01]  /*6800*/  ULDC.64 UR4, c[0x0][0x5c0] ;  /* 0x0001700000047ab9 */ /* 0x000fe20000000a00 */
[-C--:B------:R-:W-:Y:S01]  /*6810*/  FMUL R9, R24, R154.reuse ;  /* 0x0000009a18097220 */ /* 0x080fe20000400000 */
[----:B------:R-:W-:Y:S01]  /*6820*/  LEA R4, P1, R162, UR4, 0x2 ;  /* 0x00000004a2047c11 */ /* 0x000fe2000f8210ff */
[-C--:B------:R-:W-:Y:S01]  /*6830*/  FMUL R25, R25, R154.reuse ;  /* 0x0000009a19197220 */ /* 0x080fe20000400000 */
[----:B------:R-:W-:Y:S01]  /*6840*/  ISETP.GT.AND P2, PT, R0, RZ, P3 ;  /* 0x000000ff0000720c */ /* 0x000fe20001f44270 */
[-C--:B------:R-:W-:Y:S01]  /*6850*/  FMUL R27, R27, R154.reuse ;  /* 0x0000009a1b1b7220 */ /* 0x080fe20000400000 */
[----:B------:R-:W-:Y:S01]  /*6860*/  LEA.HI.X R5, R162, UR5, R169, 0x2, P1 ;  /* 0x00000005a2057c11 */ /* 0x000fe200088f14a9 */
[-C--:B------:R-:W-:Y:S01]  /*6870*/  FMUL R29, R29, R154.reuse ;  /* 0x0000009a1d1d7220 */ /* 0x080fe20000400000 */
[----:B------:R-:W-:Y:S01]  /*6880*/  ISETP.GT.AND P0, PT, R0, 0x8, P0 ;  /* 0x000000080000780c */ /* 0x000fe20000704270 */
[-C--:B------:R-:W-:Y:S01]  /*6890*/  FMUL R31, R31, R154.reuse ;  /* 0x0000009a1f1f7220 */ /* 0x080fe20000400000 */
[----:B------:R-:W-:Y:S01]  /*68a0*/  ISETP.GT.AND P5, PT, R3, 0x8, PT ;  /* 0x000000080300780c */ /* 0x000fe20003fa4270 */
[----:B------:R0:W-:Y:S01]  /*68b0*/  @P4 STG.E desc[UR36][R4.64], R9 ;  /* 0x0000000904004986 */ /* 0x0001e2000c101924 */
[C---:B------:R-:W-:Y:S01]  /*68c0*/  SHF.L.U64.HI R11, R10.reuse, 0x5, R11 ;  /* 0x000000050a0b7819 */ /* 0x040fe2000001020b */
[----:B------:R-:W-:Y:S01]  /*68d0*/  FMUL R33, R33, R154 ;  /* 0x0000009a21217220 */ /* 0x000fe20000400000 */
[----:B------:R-:W-:Y:S01]  /*68e0*/  LEA R6, P1, R10, R4, 0x5 ;  /* 0x000000040a067211 */ /* 0x000fe200078228ff */
[-C--:B------:R-:W-:Y:S01]  /*68f0*/  FMUL R35, R35, R154.reuse ;  /* 0x0000009a23237220 */ /* 0x080fe20000400000 */
[C---:B------:R-:W-:Y:S01]  /*6900*/  ISETP.GT.AND P3, PT, R0.reuse, 0x8, P3 ;  /* 0x000000080000780c */ /* 0x040fe20001f64270 */
[----:B------:R-:W-:Y:S01]  /*6910*/  @P2 STG.E desc[UR36][R4.64+0x4], R25 ;  /* 0x0000041904002986 */ /* 0x000fe2000c101924 */
[----:B------:R-:W-:Y:S01]  /*6920*/  ISETP.GT.AND P4, PT, R3, 0x9, PT ;  /* 0x000000090300780c */ /* 0x000fe20003f84270 */
[----:B------:R-:W-:Y:S01]  /*6930*/  IMAD.X R7, R11, 0x1, R5, P1 ;  /* 0x000000010b077824 */ /* 0x000fe200008e0605 */
[----:B------:R-:W-:Y:S01]  /*6940*/  ISETP.GT.AND P2, PT, R0, RZ, P5 ;  /* 0x000000ff0000720c */ /* 0x000fe20002f44270 */
[-C--:B------:R-:W-:Y:S01]  /*6950*/  FMUL R11, R28, R154.reuse ;  /* 0x0000009a1c0b7220 */ /* 0x080fe20000400000 */
[----:B------:R-:W-:Y:S01]  /*6960*/  ISETP.GT.AND P1, PT, R0, RZ, P4 ;  /* 0x000000ff0000720c */ /* 0x000fe20002724270 */
[-C--:B0-----:R-:W-:Y:S01]  /*6970*/  FMUL R9, R26, R154.reuse ;  /* 0x0000009a1a097220 */ /* 0x081fe20000400000 */
[C---:B------:R-:W-:Y:S01]  /*6980*/  ISETP.GT.AND P4, PT, R0.reuse, 0x8, P4 ;  /* 0x000000080000780c */ /* 0x040fe20002784270 */
[-C--:B------:R-:W-:Y:S01]  /*6990*/  FMUL R37, R37, R154.reuse ;  /* 0x0000009a25257220 */ /* 0x080fe20000400000 */
[-C--:B------:R-:W-:Y:S01]  /*69a0*/  FMUL R39, R39, R154.reuse ;  /* 0x0000009a27277220 */ /* 0x080fe20000400000 */
[-C--:B------:R-:W-:Y:S01]  /*69b0*/  FMUL R41, R41, R154.reuse ;  /* 0x0000009a29297220 */ /* 0x080fe20000400000 */
[----:B------:R0:W-:Y:S01]  /*69c0*/  @P0 STG.E desc[UR36][R6.64], R9 ;  /* 0x0000000906000986 */ /* 0x0001e2000c101924 */
[C---:B------:R-:W-:Y:S01]  /*69d0*/  ISETP.GT.AND P0, PT, R0.reuse, 0x8, P5 ;  /* 0x000000080000780c */ /* 0x040fe20002f04270 */
[-C--:B------:R-:W-:Y:S01]  /*69e0*/  FMUL R43, R43, R154.reuse ;  /* 0x0000009a2b2b7220 */ /* 0x080fe20000400000 */
[C---:B------:R-:W-:Y:S01]  /*69f0*/  ISETP.GT.AND P5, PT, R3.reuse, 0x10, PT ;  /* 0x000000100300780c */ /* 0x040fe20003fa4270 */
[----:B------:R-:W-:Y:S01]  /*6a00*/  @P3 STG.E desc[UR36][R6.64+0x4], R27 ;  /* 0x0000041b06003986 */ /* 0x000fe2000c101924 */
[----:B------:R-:W-:Y:S01]  /*6a10*/  ISETP.GT.AND P3, PT, R3, 0x11, PT ;  /* 0x000000110300780c */ /* 0x000fe20003f64270 */
[-C--:B------:R-:W-:Y:S01]  /*6a20*/  FMUL R45, R45, R154.reuse ;  /* 0x0000009a2d2d7220 */ /* 0x080fe20000400000 */
[-C--:B------:R-:W-:Y:S01]  /*6a30*/  FMUL R47, R47, R154.reuse ;  /* 0x0000009a2f2f7220 */ /* 0x080fe20000400000 */
[----:B------:R1:W-:Y:S01]  /*6a40*/  @P2 STG.E desc[UR36][R4.64+0x20], R11 ;  /* 0x0000200b04002986 */ /* 0x0003e2000c101924 */
[----:B------:R-:W-:Y:S01]  /*6a50*/  ISETP.GT.AND P2, PT, R0, RZ, P5 ;  /* 0x000000ff0000720c */ /* 0x000fe20002f44270 */
[-C--:B------:R-:W-:Y:S01]  /*6a60*/  FMUL R49, R49, R154.reuse ;  /* 0x0000009a31317220 */ /* 0x080fe20000400000 */
[-C--:B------:R-:W-:Y:S01]  /*6a70*/  FMUL R51, R51, R154.reuse ;  /* 0x0000009a33337220 */ /* 0x080fe20000400000 */
[----:B------:R-:W-:Y:S01]  /*6a80*/  @P1 STG.E desc[UR36][R4.64+0x24], R29 ;  /* 0x0000241d04001986 */ /* 0x000fe2000c101924 */
[-C--:B0-----:R-:W-:Y:S01]  /*6a90*/  FMUL R9, R30, R154.reuse ;  /* 0x0000009a1e097220 */ /* 0x081fe20000400000 */
[C---:B------:R-:W-:Y:S01]  /*6aa0*/  ISETP.GT.AND P1, PT, R0.reuse, RZ, P3 ;  /* 0x000000ff0000720c */ /* 0x040fe20001f24270 */
[-C--:B------:R-:W-:Y:S01]  /*6ab0*/  FMUL R53, R53, R154.reuse ;  /* 0x0000009a35357220 */ /* 0x080fe20000400000 */
[C---:B------:R-:W-:Y:S01]  /*6ac0*/  ISETP.GT.AND P3, PT, R0.reuse, 0x8, P3 ;  /* 0x000000080000780c */ /* 0x040fe20001f64270 */
[-C--:B------:R-:W-:Y:S01]  /*6ad0*/  FMUL R55, R55, R154.reuse ;  /* 0x0000009a37377220 */ /* 0x080fe20000400000 */
[----:B------:R0:W-:Y:S01]  /*6ae0*/  @P0 STG.E desc[UR36][R6.64+0x20], R9 ;  /* 0x0000200906000986 */ /* 0x0001e2000c101924 */
[----:B------:R-:W-:Y:S01]  /*6af0*/  ISETP.GT.AND P0, PT, R0, 0x8, P5 ;  /* 0x000000080000780c */ /* 0x000fe20002f04270 */
[-C--:B-1----:R-:W-:Y:S01]  /*6b00*/  FMUL R11, R32, R154.reuse ;  /* 0x0000009a200b7220 */ /* 0x082fe20000400000 */
        /* <DEDUP_REMOVED lines=143> */
[----:B-1----:R-:W-:Y:S01]  /*7400*/  FMUL R11, R64, R154 ;  /* 0x0000009a400b7220 */ /* 0x002fe20000400000 */
[C---:B------:R-:W-:Y:S01]  /*7410*/  ISETP.GT.AND P5, PT, R3.reuse, 0x58, PT ;  /* 0x000000580300780c */ /* 0x040fe20003fa4270 */
[----:B------:R-:W-:Y:S01]  /*7420*/  @P4 STG.E desc[UR36][R6.64+0x124], R63 ;  /* 0x0001243f06004986 */ /* 0x000fe2000c101924 */
[----:B------:R-:W-:-:S03]  /*7430*/  ISETP.GT.AND P4, PT, R3, 0x59, PT ;  /* 0x000000590300780c */ /* 0x000fc60003f84270 */
[----:B------:R1:W-:Y:S01]  /*7440*/  @P2 STG.E desc[UR36][R4.64+0x140], R11 ;  /* 0x0001400b04002986 */ /* 0x0003e2000c101924 */
[----:B------:R-:W-:-:S03]  /*7450*/  ISETP.GT.AND P2, PT, R0, RZ, P5 ;  /* 0x000000ff0000720c */ /* 0x000fc60002f44270 */
[----:B------:R-:W-:Y:S01]  /*7460*/  @P1 STG.E desc[UR36][R4.64+0x144], R65 ;  /* 0x0001444104001986 */ /* 0x000fe2000c101924 */
[-C--:B0-----:R-:W-:Y:S01]  /*7470*/  FMUL R9, R66, R154.reuse ;  /* 0x0000009a42097220 */ /* 0x081fe20000400000 */
[C---:B------:R-:W-:Y:S02]  /*7480*/  ISETP.GT.AND P1, PT, R0.reuse, RZ, P4 ;  /* 0x000000ff0000720c */ /* 0x040fe40002724270 */
[C---:B------:R-:W-:Y:S02]  /*7490*/  ISETP.GT.AND P4, PT, R0.reuse, 0x8, P4 ;  /* 0x000000080000780c */ /* 0x040fe40002784270 */
        /* <DEDUP_REMOVED lines=93> */
[----:B------:R-:W-:Y:S01]  /*7a70*/  ISETP.GT.AND P1, PT, R0, RZ, P4 ;  /* 0x000000ff0000720c */ /* 0x000fe20002724270 */
[----:B0-----:R-:W-:Y:S01]  /*7a80*/  FMUL R9, R98, R154 ;  /* 0x0000009a62097220 */ /* 0x001fe20000400000 */
[----:B------:R-:W-:-:S04]  /*7a90*/  ISETP.GT.AND P4, PT, R0, 0x8, P4 ;  /* 0x000000080000780c */ /* 0x000fc80002784270 */
[----:B------:R0:W-:Y:S01]  /*7aa0*/  @P0 STG.E desc[UR36][R6.64+0x240], R9 ;  /* 0x0002400906000986 */ /* 0x0001e2000c101924 */
[----:B-1----:R-:W-:Y:S01]  /*7ab0*/  FMUL R11, R100, R154 ;  /* 0x0000009a640b7220 */ /* 0x002fe20000400000 */
[----:B------:R-:W-:Y:S02]  /*7ac0*/  ISETP.GT.AND P0, PT, R0, 0x8, P5 ;  /* 0x000000080000780c */ /* 0x000fe40002f04270 */
[----:B------:R-:W-:Y:S01]  /*7ad0*/  @P3 STG.E desc[UR36][R6.64+0x244], R99 ;  /* 0x0002446306003986 */ /* 0x000fe2000c101924 */
[----:B------:R-:W-:-:S03]  /*7ae0*/  ISETP.GT.AND P5, PT, R3, 0xa0, PT ;  /* 0x000000a00300780c */ /* 0x000fc60003fa4270 */
[----:B------:R1:W-:Y:S01]  /*7af0*/  @P2 STG.E desc[UR36][R4.64+0x260], R11 ;  /* 0x0002600b04002986 */ /* 0x0003e2000c101924 */
[----:B------:R-:W-:Y:S02]  /*7b00*/  ISETP.GT.AND P2, PT, R3, 0xa1, PT ;  /* 0x000000a10300780c */ /* 0x000fe40003f44270 */
[C---:B------:R-:W-:Y:S01]  /*7b10*/  ISETP.GT.AND P3, PT, R0.reuse, RZ, P5 ;  /* 0x000000ff0000720c */ /* 0x040fe20002f64270 */
[----:B------:R-:W-:Y:S01]  /*7b20*/  @P1 STG.E desc[UR36][R4.64+0x264], R101 ;  /* 0x0002646504001986 */ /* 0x000fe2000c101924 */
[----:B------:R-:W-:Y:S01]  /*7b30*/  ISETP.GT.AND P1, PT, R0, RZ, P2 ;  /* 0x000000ff0000720c */ /* 0x000fe20001724270 */
[----:B0-----:R-:W-:Y:S01]  /*7b40*/  FMUL R9, R102, R154 ;  /* 0x0000009a66097220 */ /* 0x001fe20000400000 */
[----:B------:R-:W-:-:S04]  /*7b50*/  ISETP.GT.AND P2, PT, R0, 0x8, P2 ;  /* 0x000000080000780c */ /* 0x000fc80001744270 */
[----:B------:R0:W-:Y:S01]  /*7b60*/  @P0 STG.E desc[UR36][R6.64+0x260], R9 ;  /* 0x0002600906000986 */ /* 0x0001e2000c101924 */
[----:B-1----:R-:W-:Y:S01]  /*7b70*/  FMUL R11, R104, R154 ;  /* 0x0000009a680b7220 */ /* 0x002fe20000400000 */
[----:B------:R-:W-:Y:S02]  /*7b80*/  ISETP.GT.AND P0, PT, R0, 0x8, P5 ;  /* 0x000000080000780c */ /* 0x000fe40002f04270 */
[----:B------:R-:W-:Y:S04]  /*7b90*/  @P4 STG.E desc[UR36][R6.64+0x264], R103 ;  /* 0x0002646706004986 */ /* 0x000fe8000c101924 */
[----:B------:R1:W-:Y:S01]  /*7ba0*/  @P3 STG.E desc[UR36][R4.64+0x280], R11 ;  /* 0x0002800b04003986 */ /* 0x0003e2000c101924 */
[----:B------:R-:W-:-:S03]  /*7bb0*/  ISETP.GT.AND P3, PT, R3, 0xa8, PT ;  /* 0x000000a80300780c */ /* 0x000fc60003f64270 */
[----:B------:R-:W-:Y:S01]  /*7bc0*/  @P1 STG.E desc[UR36][R4.64+0x284], R105 ;  /* 0x0002846904001986 */ /* 0x000fe2000c101924 */
[----:B------:R-:W-:Y:S01]  /*7bd0*/  ISETP.GT.AND P1, PT, R3, 0xa9, PT ;  /* 0x000000a90300780c */ /* 0x000fe20003f24270 */
[-C--:B0-----:R-:W-:Y:S01]  /*7be0*/  FMUL R9, R106, R154.reuse ;  /* 0x0000009a6a097220 */ /* 0x081fe20000400000 */
[C---:B------:R-:W-:Y:S02]  /*7bf0*/  ISETP.GT.AND P5, PT, R0.reuse, RZ, P3 ;  /* 0x000000ff0000720c */ /* 0x040fe40001fa4270 */
[----:B------:R-:W-:Y:S02]  /*7c00*/  ISETP.GT.AND P4, PT, R0, RZ, P1 ;  /* 0x000000ff0000720c */ /* 0x000fe40000f84270 */
[----:B------:R0:W-:Y:S01]  /*7c10*/  @P0 STG.E desc[UR36][R6.64+0x280], R9 ;  /* 0x0002800906000986 */ /* 0x0001e2000c101924 */
[----:B-1----:R-:W-:Y:S01]  /*7c20*/  FMUL R11, R108, R154 ;  /* 0x0000009a6c0b7220 */ /* 0x002fe20000400000 */
[C---:B------:R-:W-:Y:S02]  /*7c30*/  ISETP.GT.AND P3, PT, R0.reuse, 0x8, P3 ;  /* 0x000000080000780c */ /* 0x040fe40001f64270 */
[----:B------:R-:W-:Y:S01]  /*7c40*/  @P2 STG.E desc[UR36][R6.64+0x284], R107 ;  /* 0x0002846b06002986 */ /* 0x000fe2000c101924 */
[----:B------:R-:W-:-:S02]  /*7c50*/  ISETP.GT.AND P1, PT, R0, 0x8, P1 ;  /* 0x000000080000780c */ /* 0x000fc40000f24270 */
[C---:B------:R-:W-:Y:S02]  /*7c60*/  ISETP.GT.AND P0, PT, R3.reuse, 0xb0, PT ;  /* 0x000000b00300780c */ /* 0x040fe40003f04270 */
[C---:B------:R-:W-:Y:S01]  /*7c70*/  ISETP.GT.AND P2, PT, R3.reuse, 0xb1, PT ;  /* 0x000000b10300780c */ /* 0x040fe20003f44270 */
[----:B------:R1:W-:Y:S01]  /*7c80*/  @P5 STG.E desc[UR36][R4.64+0x2a0], R11 ;  /* 0x0002a00b04005986 */ /* 0x0003e2000c101924 */
[----:B------:R-:W-:Y:S01]  /*7c90*/  ISETP.GT.AND P5, PT, R0, RZ, P0 ;  /* 0x000000ff0000720c */ /* 0x000fe200007a4270 */
[-C--:B0-----:R-:W-:Y:S01]  /*7ca0*/  FMUL R9, R110, R154.reuse ;  /* 0x0000009a6e097220 */ /* 0x081fe20000400000 */
[C---:B------:R-:W-:Y:S01]  /*7cb0*/  ISETP.GT.AND P0, PT, R0.reuse, 0x8, P0 ;  /* 0x000000080000780c */ /* 0x040fe20000704270 */
[----:B------:R-:W-:Y:S01]  /*7cc0*/  @P4 STG.E desc[UR36][R4.64+0x2a4], R109 ;  /* 0x0002a46d04004986 */ /* 0x000fe2000c101924 */
[C---:B------:R-:W-:Y:S02]  /*7cd0*/  ISETP.GT.AND P4, PT, R0.reuse, RZ, P2 ;  /* 0x000000ff0000720c */ /* 0x040fe40001784270 */
[----:B------:R-:W-:Y:S01]  /*7ce0*/  ISETP.GT.AND P2, PT, R0, 0x8, P2 ;  /* 0x000000080000780c */ /* 0x000fe20001744270 */
[----:B------:R0:W-:Y:S01]  /*7cf0*/  @P3 STG.E desc[UR36][R6.64+0x2a0], R9 ;  /* 0x0002a00906003986 */ /* 0x0001e2000c101924 */
[----:B------:R-:W-:Y:S01]  /*7d00*/  ISETP.GT.AND P3, PT, R3, 0xb9, PT ;  /* 0x000000b90300780c */ /* 0x000fe20003f64270 */
[----:B-1----:R-:W-:-:S02]  /*7d10*/  FMUL R11, R112, R154 ;  /* 0x0000009a700b7220 */ /* 0x002fc40000400000 */
[----:B------:R-:W-:Y:S01]  /*7d20*/  @P1 STG.E desc[UR36][R6.64+0x2a4], R111 ;  /* 0x0002a46f06001986 */ /* 0x000fe2000c101924 */
[----:B------:R-:W-:-:S03]  /*7d30*/  ISETP.GT.AND P1, PT, R3, 0xb8, PT ;  /* 0x000000b80300780c */ /* 0x000fc60003f24270 */
[----:B------:R1:W-:Y:S01]  /*7d40*/  @P5 STG.E desc[UR36][R4.64+0x2c0], R11 ;  /* 0x0002c00b04005986 */ /* 0x0003e2000c101924 */
[----:B------:R-:W-:Y:S01]  /*7d50*/  ISETP.GT.AND P5, PT, R0, RZ, P1 ;  /* 0x000000ff0000720c */ /* 0x000fe20000fa4270 */
[-C--:B0-----:R-:W-:Y:S02]  /*7d60*/  FMUL R9, R114, R154.reuse ;  /* 0x0000009a72097220 */ /* 0x081fe40000400000 */
[----:B------:R-:W-:Y:S01]  /*7d70*/  @P4 STG.E desc[UR36][R4.64+0x2c4], R113 ;  /* 0x0002c47104004986 */ /* 0x000fe2000c101924 */
[C---:B------:R-:W-:Y:S02]  /*7d80*/  ISETP.GT.AND P4, PT, R0.reuse, RZ, P3 ;  /* 0x000000ff0000720c */ /* 0x040fe40001f84270 */
[C---:B------:R-:W-:Y:S01]  /*7d90*/  ISETP.GT.AND P1, PT, R0.reuse, 0x8, P1 ;  /* 0x000000080000780c */ /* 0x040fe20000f24270 */
[----:B------:R0:W-:Y:S01]  /*7da0*/  @P0 STG.E desc[UR36][R6.64+0x2c0], R9 ;  /* 0x0002c00906000986 */ /* 0x0001e2000c101924 */
[C---:B------:R-:W-:Y:S02]  /*7db0*/  ISETP.GT.AND P0, PT, R3.reuse, 0xc0, PT ;  /* 0x000000c00300780c */ /* 0x040fe40003f04270 */
[----:B------:R-:W-:Y:S01]  /*7dc0*/  ISETP.GT.AND P3, PT, R0, 0x8, P3 ;  /* 0x000000080000780c */ /* 0x000fe20001f64270 */
[----:B-1----:R-:W-:Y:S01]  /*7dd0*/  FMUL R11, R116, R154 ;  /* 0x0000009a740b7220 */ /* 0x002fe20000400000 */
        /* <DEDUP_REMOVED lines=69> */
[----:B------:R-:W-:Y:S02]  /*8230*/  ISETP.GT.AND P3, PT, R0, 0x8, P3 ;  /* 0x000000080000780c */ /* 0x000fe40001f64270 */
[C---:B------:R-:W-:Y:S01]  /*8240*/  ISETP.GT.AND P0, PT, R3.reuse, 0xf0, PT ;  /* 0x000000f00300780c */ /* 0x040fe20003f04270 */
        /* <DEDUP_REMOVED lines=12> */
[-C--:B-1----:R-:W-:Y:S01]  /*8310*/  FMUL R11, R144, R154.reuse ;  /* 0x0000009a900b7220 */ /* 0x082fe20000400000 */
[----:B------:R-:W-:Y:S01]  /*8320*/  @P3 STG.E desc[UR36][R6.64+0x3a4], R143 ;  /* 0x0003a48f06003986 */ /* 0x000fe2000c101924 */
[----:B------:R-:W-:Y:S01]  /*8330*/  ISETP.GT.AND P3, PT, R3, 0xf8, PT ;  /* 0x000000f80300780c */ /* 0x000fe20003f64270 */
[----:B------:R-:W-:-:S02]  /*8340*/  FMUL R3, R146, R154 ;  /* 0x0000009a92037220 */ /* 0x000fc40000400000 */
[----:B------:R1:W-:Y:S01]  /*8350*/  @P5 STG.E desc[UR36][R4.64+0x3c0], R11 ;  /* 0x0003c00b04005986 */ /* 0x0003e2000c101924 */
[C---:B------:R-:W-:Y:S02]  /*8360*/  ISETP.GT.AND P5, PT, R0.reuse, RZ, P3 ;  /* 0x000000ff0000720c */ /* 0x040fe40001fa4270 */
[C---:B------:R-:W-:Y:S01]  /*8370*/  ISETP.GT.AND P3, PT, R0.reuse, 0x8, P3 ;  /* 0x000000080000780c */ /* 0x040fe20001f64270 */
[----:B------:R-:W-:Y:S01]  /*8380*/  @P4 STG.E desc[UR36][R4.64+0x3c4], R145 ;  /* 0x0003c49104004986 */ /* 0x000fe2000c101924 */
[----:B------:R-:W-:Y:S01]  /*8390*/  ISETP.GT.AND P4, PT, R0, RZ, P1 ;  /* 0x000000ff0000720c */ /* 0x000fe20000f84270 */
[-C--:B0-----:R-:W-:Y:S01]  /*83a0*/  FMUL R9, R148, R154.reuse ;  /* 0x0000009a94097220 */ /* 0x081fe20000400000 */
[----:B------:R-:W-:Y:S01]  /*83b0*/  ISETP.GT.AND P1, PT, R0, 0x8, P1 ;  /* 0x000000080000780c */ /* 0x000fe20000f24270 */
[----:B------:R-:W-:Y:S04]  /*83c0*/  @P0 STG.E desc[UR36][R6.64+0x3c0], R3 ;  /* 0x0003c00306000986 */ /* 0x000fe8000c101924 */
[----:B------:R-:W-:Y:S01]  /*83d0*/  @P2 STG.E desc[UR36][R6.64+0x3c4], R147 ;  /* 0x0003c49306002986 */ /* 0x000fe2000c101924 */
[----:B-1----:R-:W-:-:S03]  /*83e0*/  FMUL R11, R150, R154 ;  /* 0x0000009a960b7220 */ /* 0x002fc60000400000 */
[----:B------:R-:W-:Y:S04]  /*83f0*/  @P5 STG.E desc[UR36][R4.64+0x3e0], R9 ;  /* 0x0003e00904005986 */ /* 0x000fe8000c101924 */
[----:B------:R0:W-:Y:S02]  /*8400*/  @P4 STG.E desc[UR36][R4.64+0x3e4], R149 ;  /* 0x0003e49504004986 */ /* 0x0001e4000c101924 */
[----:B0-----:R-:W-:Y:S02]  /*8410*/  @P3 IMAD.MOV.U32 R4, RZ, RZ, R6 ;  /* 0x000000ffff043224 */ /* 0x001fe400078e0006 */
[----:B------:R-:W-:-:S05]  /*8420*/  @P3 IMAD.MOV.U32 R5, RZ, RZ, R7 ;  /* 0x000000ffff053224 */ /* 0x000fca00078e0007 */
[----:B------:R0:W-:Y:S04]  /*8430*/  @P3 STG.E desc[UR36][R4.64+0x3e0], R11 ;  /* 0x0003e00b04003986 */ /* 0x0001e8000c101924 */
[----:B------:R0:W-:Y:S02]  /*8440*/  @P1 STG.E desc[UR36][R6.64+0x3e4], R151 ;  /* 0x0003e49706001986 */ /* 0x0001e4000c101924 */
.L_x_282:
[----:B------:R-:W-:Y:S05]  /*8450*/  BSYNC B0 ;  /* 0x0000000000007941 */ /* 0x000fea0003800000 */
.L_x_28:
[----:B------:R-:W-:Y:S01]  /*8460*/  ULDC UR4, c[0x0][0xc] ;  /* 0x0000030000047ab9 */ /* 0x000fe20000000800 */
[----:B------:R-:W-:Y:S01]  /*8470*/  ULDC UR5, c[0x0][0x10] ;  /* 0x0000040000057ab9 */ /* 0x000fe20000000800 */
[----:B0-----:R-:W0:Y:S01]  /*8480*/  LDC R3, c[0x0][0x14] ;  /* 0x00000500ff037b82 */ /* 0x001e220000000800 */
[----:B------:R-:W-:Y:S01]  /*8490*/  UIMAD.WIDE.U32 UR4, UR4, UR5, URZ ;  /* 0x00000005040472a5 */ /* 0x000fe2000f8e003f */
[----:B------:R-:W-:Y:S01]  /*84a0*/  PRMT R0, RZ, 0x7610, R0 ;  /* 0x00007610ff007816 */ /* 0x000fe20000000000 */
[----:B------:R-:W-:Y:S02]  /*84b0*/  IMAD.MOV.U32 R152, RZ, RZ, -0x1 ;  /* 0xffffffffff987424 */ /* 0x000fe400078e00ff */
[----:B------:R-:W-:Y:S02]  /*84c0*/  IMAD.MOV.U32 R23, RZ, RZ, -0x1 ;  /* 0xffffffffff177424 */ /* 0x000fe400078e00ff */
[----:B0-----:R-:W-:-:S04]  /*84d0*/  IMAD.WIDE.U32 R16, R3, UR4, R16 ;  /* 0x0000000403107c25 */ /* 0x001fc8000f8e0010 */
[----:B------:R-:W-:Y:S01]  /*84e0*/  IMAD R3, R3, UR5, RZ ;  /* 0x0000000503037c24 */ /* 0x000fe2000f8e02ff */
[----:B------:R-:W-:Y:S02]  /*84f0*/  ULDC.64 UR4, c[0x0][0x650] ;  /* 0x0001940000047ab9 */ /* 0x000fe40000000a00 */
[----:B------:R-:W-:Y:S01]  /*8500*/  ISETP.GE.U32.AND P0, PT, R16, UR4, PT ;  /* 0x0000000410007c0c */ /* 0x000fe2000bf06070 */
[----:B------:R-:W-:-:S05]  /*8510*/  IMAD.IADD R17, R17, 0x1, R3 ;  /* 0x0000000111117824 */ /* 0x000fca00078e0203 */
[----:B------:R-:W-:-:S13]  /*8520*/  ISETP.GE.U32.AND.EX P0, PT, R17, UR5, PT, P0 ;  /* 0x0000000511007c0c */ /* 0x000fda000bf06100 */
[----:B------:R-:W-:Y:S05]  /*8530*/  @P0 BRA `(.L_x_283) ;  /* 0x0000000400640947 */ /* 0x000fea0003800000 */
[----:B------:R-:W0:Y:S01]  /*8540*/  S2R R12, SR_CTAID.X ;  /* 0x00000000000c7919 */ /* 0x000e220000002500 */
[----:B---3--:R-:W3:Y:S01]  /*8550*/  LDC.64 R10, c[0x0][0x628] ;  /* 0x00018a00ff0a7b82 */ /* 0x008ee20000000a00 */
[----:B------:R-:W-:Y:S01]  /*8560*/  ULDC UR4, c[0x0][0x150] ;  /* 0x0000540000047ab9 */ /* 0x000fe20000000800 */
[----:B-12-4-:R-:W-:Y:S01]  /*8570*/  IMAD.MOV.U32 R8, RZ, RZ, R16 ;  /* 0x000000ffff087224 */ /* 0x016fe200078e0010 */
[----:B------:R-:W1:Y:S01]  /*8580*/  S2R R24, SR_CTAID.Y ;  /* 0x0000000000187919 */ /* 0x000e620000002600 */
[----:B------:R-:W-:-:S04]  /*8590*/  IMAD.MOV.U32 R9, RZ, RZ, R17 ;  /* 0x000000ffff097224 */ /* 0x000fc800078e0011 */
[----:B------:R-:W2:Y:S08]  /*85a0*/  LDC R21, c[0x0][0x144] ;  /* 0x00005100ff157b82 */ /* 0x000eb00000000800 */
[----:B------:R-:W4:Y:S08]  /*85b0*/  LDC R0, c[0x0][0x630] ;  /* 0x00018c00ff007b82 */ /* 0x000f300000000800 */
[----:B------:R-:W1:Y:S01]  /*85c0*/  LDC.64 R14, c[0x0][0x620] ;  /* 0x00018800ff0e7b82 */ /* 0x000e620000000a00 */
[----:B---3--:R-:W-:-:S04]  /*85d0*/  ISETP.NE.U32.AND P0, PT, R10, RZ, PT ;  /* 0x000000ff0a00720c */ /* 0x008fc80003f05070 */
[----:B------:R-:W-:Y:S02]  /*85e0*/  ISETP.NE.AND.EX P0, PT, R11, RZ, PT, P0 ;  /* 0x000000ff0b00720c */ /* 0x000fe40003f05300 */
[----:B0-----:R-:W-:-:S05]  /*85f0*/  I2FP.F32.U32 R3, R12 ;  /* 0x0000000c00037245 */ /* 0x001fca0000201000 */
[----:B------:R-:W-:-:S04]  /*8600*/  FMUL R3, R3, UR4 ;  /* 0x0000000403037c20 */ /* 0x000fc80008400000 */
[----:B------:R0:W3:Y:S02]  /*8610*/  F2I.U32.TRUNC.NTZ R20, R3 ;  /* 0x0000000300147305 */ /* 0x0000e4000020f000 */
[----:B--2-4-:R-:W-:Y:S05]  /*8620*/  @!P0 BRA `(.L_x_284) ;  /* 0x0000000000288947 */ /* 0x014fea0003800000 */
[----:B0-----:R-:W0:Y:S02]  /*8630*/  LDC R3, c[0x0][0x634] ;  /* 0x00018d00ff037b82 */ /* 0x001e240000000800 */
        /* <DEDUP_REMOVED lines=9> */
.L_x_284:
[----:B------:R-:W2:Y:S01]  /*86d0*/  LDC.64 R30, c[0x0][0x640] ;  /* 0x00019000ff1e7b82 */ /* 0x000ea20000000a00 */
[-CC-:B------:R-:W-:Y:S01]  /*86e0*/  SHF.R.U64 R23, R8, R0.reuse, R9.reuse ;  /* 0x0000000008177219 */ /* 0x180fe20000001209 */
[----:B---3--:R-:W-:Y:S01]  /*86f0*/  IMAD.MOV R20, RZ, RZ, -R20 ;  /* 0x000000ffff147224 */ /* 0x008fe200078e0a14 */
[----:B------:R-:W-:Y:S01]  /*8700*/  SHF.R.U32.HI R0, RZ, R0, R9 ;  /* 0x00000000ff007219 */ /* 0x000fe20000011609 */
[----:B------:R-:W-:Y:S01]  /*8710*/  ULDC UR4, c[0x0][0x154] ;  /* 0x0000550000047ab9 */ /* 0x000fe20000000800 */
[----:B0-----:R-:W-:Y:S01]  /*8720*/  IADD3 R3, P0, RZ, -R23, RZ ;  /* 0x80000017ff037210 */ /* 0x001fe20007f1e0ff */
[----:B------:R-:W-:Y:S02]  /*8730*/  IMAD R26, R21, R20, R12 ;  /* 0x00000014151a7224 */ /* 0x000fe400078e020c */
[----:B------:R-:W0:Y:S01]  /*8740*/  LDC R6, c[0x0][0x618] ;  /* 0x00018600ff067b82 */ /* 0x000e220000000800 */
[----:B------:R-:W-:Y:S02]  /*8750*/  IMAD.MOV.U32 R7, RZ, RZ, 0x1 ;  /* 0x00000001ff077424 */ /* 0x000fe400078e00ff */
[----:B------:R-:W-:-:S04]  /*8760*/  IMAD.X R5, RZ, RZ, ~R0, P0 ;  /* 0x000000ffff057224 */ /* 0x000fc800000e0e00 */
[-C--:B-1----:R-:W-:Y:S01]  /*8770*/  IMAD R0, R5, R14.reuse, RZ ;  /* 0x0000000e05007224 */ /* 0x082fe200078e02ff */
[----:B------:R-:W1:Y:S01]  /*8780*/  LDC R8, c[0x0][0x608] ;  /* 0x00018200ff087b82 */ /* 0x000e620000000800 */
[----:B------:R-:W-:-:S04]  /*8790*/  IMAD.WIDE.U32 R4, R3, R14, R16 ;  /* 0x0000000e03047225 */ /* 0x000fc800078e0010 */
[----:B------:R-:W-:Y:S01]  /*87a0*/  IMAD R3, R3, R15, R0 ;  /* 0x0000000f03037224 */ /* 0x000fe200078e0200 */
[----:B------:R-:W-:Y:S02]  /*87b0*/  I2FP.F32.U32 R0, R24 ;  /* 0x0000001800007245 */ /* 0x000fe40000201000 */
[----:B------:R-:W3:Y:S01]  /*87c0*/  LDC R28, c[0x0][0x658] ;  /* 0x00019600ff1c7b82 */ /* 0x000ee20000000800 */
[----:B------:R-:W-:Y:S01]  /*87d0*/  IMAD.IADD R3, R5, 0x1, R3 ;  /* 0x0000000105037824 */ /* 0x000fe200078e0203 */
[----:B--2---:R-:W-:Y:S01]  /*87e0*/  ISETP.NE.U32.AND P0, PT, R30, RZ, PT ;  /* 0x000000ff1e00720c */ /* 0x004fe20003f05070 */
[----:B------:R-:W-:Y:S01]  /*87f0*/  FMUL R0, R0, UR4 ;  /* 0x0000000400007c20 */ /* 0x000fe20008400000 */
[----:B------:R-:W-:Y:S02]  /*8800*/  IMAD.MOV.U32 R5, RZ, RZ, -0x1 ;  /* 0xffffffffff057424 */ /* 0x000fe400078e00ff */
[----:B------:R-:W-:Y:S01]  /*8810*/  ISETP.NE.AND.EX P0, PT, R31, RZ, PT, P0 ;  /* 0x000000ff1f00720c */ /* 0x000fe20003f05300 */
[----:B------:R2:W4:Y:S01]  /*8820*/  F2I.U32.TRUNC.NTZ R13, R0 ;  /* 0x00000000000d7305 */ /* 0x000522000020f000 */
[----:B------:R-:W2:Y:S01]  /*8830*/  LDC R15, c[0x0][0x148] ;  /* 0x00005200ff0f7b82 */ /* 0x000ea20000000800 */
[----:B0-----:R-:W-:-:S02]  /*8840*/  SHF.R.U64 R12, R4, R6, R3 ;  /* 0x00000006040c7219 */ /* 0x001fc40000001203 */
[----:B------:R-:W-:-:S05]  /*8850*/  SHF.R.U32.HI R3, RZ, R6, R3 ;  /* 0x00000006ff037219 */ /* 0x000fca0000011603 */
[----:B------:R-:W0:Y:S01]  /*8860*/  LDC R20, c[0x0][0x600] ;  /* 0x00018000ff147b82 */ /* 0x000e220000000800 */
[-CC-:B-1----:R-:W-:Y:S02]  /*8870*/  SHF.R.U64 R10, R12, R8.reuse, R3.reuse ;  /* 0x000000080c0a7219 */ /* 0x182fe40000001203 */
[----:B------:R-:W-:-:S05]  /*8880*/  SHF.R.U32.HI R3, RZ, R8, R3 ;  /* 0x00000008ff037219 */ /* 0x000fca0000011603 */
[----:B------:R-:W1:Y:S01]  /*8890*/  LDC R21, c[0x0][0x648] ;  /* 0x00019200ff157b82 */ /* 0x000e620000000800 */
[-C--:B---3--:R-:W-:Y:S02]  /*88a0*/  SHF.L.U32 R4, R5, R28.reuse, RZ ;  /* 0x0000001c05047219 */ /* 0x088fe400000006ff */
[-CC-:B------:R-:W-:Y:S02]  /*88b0*/  SHF.R.U64 R14, R10, R28.reuse, R3.reuse ;  /* 0x0000001c0a0e7219 */ /* 0x180fe40000001203 */
[----:B------:R-:W-:Y:S02]  /*88c0*/  SHF.R.U32.HI R5, RZ, R28, R3 ;  /* 0x0000001cff057219 */ /* 0x000fe40000011603 */
[----:B------:R-:W-:Y:S01]  /*88d0*/  LOP3.LUT R153, RZ, R4, RZ, 0x33, !PT ;  /* 0x00000004ff997212 */ /* 0x000fe200078e33ff */
[----:B------:R-:W3:Y:S01]  /*88e0*/  LDC R25, c[0x0][0x638] ;  /* 0x00018e00ff197b82 */ /* 0x000ee20000000800 */
[----:B------:R-:W-:Y:S01]  /*88f0*/  SHF.L.U32 R28, R7, R28, RZ ;  /* 0x0000001c071c7219 */ /* 0x000fe200000006ff */
[----:B------:R-:W-:-:S06]  /*8900*/  IMAD.MOV.U32 R4, RZ, RZ, R14 ;  /* 0x000000ffff047224 */ /* 0x000fcc00078e000e */
[----:B------:R-:W0:Y:S01]  /*8910*/  LDC R27, c[0x0][0x610] ;  /* 0x00018400ff1b7b82 */ /* 0x000e220000000800 */
[----:B----4-:R-:W-:Y:S05]  /*8920*/  @!P0 BRA `(.L_x_285) ;  /* 0x0000000000288947 */ /* 0x010fea0003800000 */
[----:B------:R-:W4:Y:S02]  /*8930*/  LDC R3, c[0x0][0x64c] ;  /* 0x00019300ff037b82 */ /* 0x000f240000000800 */
[----:B----4-:R-:W-:-:S05]  /*8940*/  IADD3 R3, P0, R14, R3, RZ ;  /* 0x000000030e037210 */ /* 0x010fca0007f1e0ff */
        /* <DEDUP_REMOVED lines=8> */
.L_x_285:
[----:B------:R-:W-:Y:S01]  /*89d0*/  ISETP.NE.AND P0, PT, R2, 0x1, PT ;  /* 0x000000010200780c */ /* 0x000fe20003f05270 */
[----:B------:R-:W-:Y:S01]  /*89e0*/  IMAD.MOV R13, RZ, RZ, -R13 ;  /* 0x000000ffff0d7224 */ /* 0x000fe200078e0a0d */
[----:B-12---:R-:W-:Y:S01]  /*89f0*/  SHF.R.U64 R0, R4, R21, R5 ;  /* 0x0000001504007219 */ /* 0x006fe20000001205 */
[----:B0-----:R-:W-:Y:S01]  /*8a00*/  VIADD R5, R20, 0xffffffff ;  /* 0xffffffff14057836 */ /* 0x001fe20000000000 */
[----:B------:R-:W-:-:S03]  /*8a10*/  LOP3.LUT R153, R10, R153, RZ, 0xc0, !PT ;  /* 0x000000990a997212 */ /* 0x000fc600078ec0ff */
[----:B------:R-:W-:Y:S01]  /*8a20*/  IMAD.MOV R3, RZ, RZ, -R0 ;  /* 0x000000ffff037224 */ /* 0x000fe200078e0a00 */
[----:B------:R-:W-:Y:S01]  /*8a30*/  LOP3.LUT R5, R12, R5, RZ, 0xc0, !PT ;  /* 0x000000050c057212 */ /* 0x000fe200078ec0ff */
[----:B------:R-:W-:Y:S02]  /*8a40*/  IMAD R153, R28, R0, R153 ;  /* 0x000000001c997224 */ /* 0x000fe400078e0299 */
[----:B---3--:R-:W-:Y:S02]  /*8a50*/  IMAD R0, R3, R25, R14 ;  /* 0x0000001903007224 */ /* 0x008fe400078e020e */
[----:B------:R-:W-:Y:S02]  /*8a60*/  @P0 IMAD R26, R15, R13, R24 ;  /* 0x0000000d0f1a0224 */ /* 0x000fe400078e0218 */
[----:B------:R-:W-:Y:S02]  /*8a70*/  IMAD R4, R0, R20, R5 ;  /* 0x0000001400047224 */ /* 0x000fe400078e0205 */
[----:B------:R-:W-:-:S02]  /*8a80*/  IMAD R153, R153, R27, R26 ;  /* 0x0000001b99997224 */ /* 0x000fc400078e021a */
[----:B------:R-:W-:-:S03]  /*8a90*/  IMAD.MOV.U32 R3, RZ, RZ, 0x1 ;  /* 0x00000001ff037424 */ /* 0x000fc600078e00ff */
[----:B------:R-:W-:Y:S02]  /*8aa0*/  SEL R152, R4, R153, !P0 ;  /* 0x0000009904987207 */ /* 0x000fe40004000000 */
[----:B------:R-:W-:Y:S02]  /*8ab0*/  PRMT R0, R3, 0x7610, R0 ;  /* 0x0000761003007816 */ /* 0x000fe40000000000 */
[----:B------:R-:W-:-:S07]  /*8ac0*/  SEL R153, R153, R4, !P0 ;  /* 0x0000000499997207 */ /* 0x000fce0004000000 */
.L_x_283:
[----:B------:R-:W-:-:S13]  /*8ad0*/  LOP3.LUT P0, RZ, R0, 0xff, RZ, 0xc0, !PT ;  /* 0x000000ff00ff7812 */ /* 0x000fda000780c0ff */
[----:B------:R-:W-:Y:S05]  /*8ae0*/  @P0 BRA `(.L_x_286) ;  /* 0xffffff8400000947 */ /* 0x000fea000383ffff */
[----:B------:R-:W-:Y:S05]  /*8af0*/  EXIT ;  /* 0x000000000000794d */ /* 0x000fea0003800000 */
.L_x_3:
[----:B0-----:R-:W-:Y:S01]  /*8b00*/  ULDC.64 UR4, c[0x0][0x650] ;  /* 0x0001940000047ab9 */ /* 0x001fe20000000a00 */
        /* <DEDUP_REMOVED lines=25> */
.L_x_288:
[--C-:B------:R-:W-:Y:S01]  /*8ca0*/  SHF.R.U64 R12, R10, R14, R11.reuse ;  /* 0x0000000e0a0c7219 */ /* 0x100fe2000000120b */
[----:B------:R-:W0:Y:S01]  /*8cb0*/  LDC R22, c[0x0][0x618] ;  /* 0x00018600ff167b82 */ /* 0x000e220000000800 */
[----:B------:R-:W-:Y:S01]  /*8cc0*/  I2FP.F32.U32 R6, R4 ;  /* 0x0000000400067245 */ /* 0x000fe20000201000 */
[----:B------:R-:W-:Y:S01]  /*8cd0*/  ULDC UR4, c[0x0][0x150] ;  /* 0x0000540000047ab9 */ /* 0x000fe20000000800 */
[----:B------:R-:W-:Y:S02]  /*8ce0*/  SHF.R.U32.HI R5, RZ, R14, R11 ;  /* 0x0000000eff057219 */ /* 0x000fe4000001160b */
[----:B------:R-:W-:Y:S01]  /*8cf0*/  IADD3 R9, P0, RZ, -R12, RZ ;  /* 0x8000000cff097210 */ /* 0x000fe20007f1e0ff */
[----:B------:R-:W-:Y:S01]  /*8d00*/  FMUL R11, R6, UR4 ;  /* 0x00000004060b7c20 */ /* 0x000fe20008400000 */
[----:B------:R-:W-:Y:S01]  /*8d10*/  ULDC UR4, c[0x0][0x154] ;  /* 0x0000550000047ab9 */ /* 0x000fe20000000800 */
[----:B------:R-:W1:Y:S02]  /*8d20*/  LDC.64 R24, c[0x0][0x640] ;  /* 0x00019000ff187b82 */ /* 0x000e640000000a00 */
[----:B------:R-:W-:-:S02]  /*8d30*/  IMAD.X R5, RZ, RZ, ~R5, P0 ;  /* 0x000000ffff057224 */ /* 0x000fc400000e0e05 */
[----:B------:R-:W2:Y:S01]  /*8d40*/  F2I.U32.TRUNC.NTZ R11, R11 ;  /* 0x0000000b000b7305 */ /* 0x000ea2000020f000 */
[----:B------:R-:W-:-:S03]  /*8d50*/  IMAD.WIDE.U32 R6, R9, R20, R16 ;  /* 0x0000001409067225 */ /* 0x000fc600078e0010 */
[----:B------:R-:W3:Y:S01]  /*8d60*/  LDC R13, c[0x0][0x144] ;  /* 0x00005100ff0d7b82 */ /* 0x000ee20000000800 */
[----:B------:R-:W-:-:S04]  /*8d70*/  IMAD R8, R5, R20, RZ ;  /* 0x0000001405087224 */ /* 0x000fc800078e02ff */
[----:B------:R-:W-:Y:S02]  /*8d80*/  IMAD R5, R9, R21, R8 ;  /* 0x0000001509057224 */ /* 0x000fe400078e0208 */
[----:B------:R-:W-:Y:S01]  /*8d90*/  IMAD.MOV.U32 R8, RZ, RZ, -0x1 ;  /* 0xffffffffff087424 */ /* 0x000fe200078e00ff */
[----:B------:R-:W4:Y:S01]  /*8da0*/  LDC R14, c[0x0][0x608] ;  /* 0x00018200ff0e7b82 */ /* 0x000f220000000800 */
[----:B------:R-:W-:Y:S01]  /*8db0*/  IMAD.IADD R5, R7, 0x1, R5 ;  /* 0x0000000107057824 */ /* 0x000fe200078e0205 */
[----:B------:R-:W-:-:S04]  /*8dc0*/  I2FP.F32.U32 R7, R3 ;  /* 0x0000000300077245 */ /* 0x000fc80000201000 */
[-C--:B0-----:R-:W-:Y:S01]  /*8dd0*/  SHF.R.U64 R10, R6, R22.reuse, R5 ;  /* 0x00000016060a7219 */ /* 0x081fe20000001205 */
[----:B--2---:R-:W-:Y:S01]  /*8de0*/  IMAD.MOV R6, RZ, RZ, -R11 ;  /* 0x000000ffff067224 */ /* 0x004fe200078e0a0b */
[----:B------:R-:W0:Y:S01]  /*8df0*/  LDC R9, c[0x0][0x658] ;  /* 0x00019600ff097b82 */ /* 0x000e220000000800 */
[----:B-1----:R-:W-:Y:S01]  /*8e00*/  ISETP.NE.U32.AND P0, PT, R24, RZ, PT ;  /* 0x000000ff1800720c */ /* 0x002fe20003f05070 */
[----:B------:R-:W-:Y:S01]  /*8e10*/  FMUL R7, R7, UR4 ;  /* 0x0000000407077c20 */ /* 0x000fe20008400000 */
[----:B------:R-:W-:Y:S02]  /*8e20*/  SHF.R.U32.HI R5, RZ, R22, R5 ;  /* 0x00000016ff057219 */ /* 0x000fe40000011605 */
[----:B------:R-:W-:-:S03]  /*8e30*/  ISETP.NE.AND.EX P0, PT, R25, RZ, PT, P0 ;  /* 0x000000ff1900720c */ /* 0x000fc60003f05300 */
[----:B------:R-:W1:Y:S01]  /*8e40*/  LDC R20, c[0x0][0x148] ;  /* 0x00005200ff147b82 */ /* 0x000e620000000800 */
[----:B---3--:R-:W-:Y:S02]  /*8e50*/  IMAD R23, R13, R6, R4 ;  /* 0x000000060d177224 */ /* 0x008fe400078e0204 */
[----:B------:R-:W-:-:S05]  /*8e60*/  IMAD.MOV.U32 R6, RZ, RZ, 0x1 ;  /* 0x00000001ff067424 */ /* 0x000fca00078e00ff */
[----:B------:R-:W2:Y:S01]  /*8e70*/  LDC R21, c[0x0][0x600] ;  /* 0x00018000ff157b82 */ /* 0x000ea20000000800 */
[-CC-:B----4-:R-:W-:Y:S02]  /*8e80*/  SHF.R.U64 R13, R10, R14.reuse, R5.reuse ;  /* 0x0000000e0a0d7219 */ /* 0x190fe40000001205 */
[----:B------:R-:W-:Y:S02]  /*8e90*/  SHF.R.U32.HI R4, RZ, R14, R5 ;  /* 0x0000000eff047219 */ /* 0x000fe40000011605 */
[----:B------:R3:W4:Y:S03]  /*8ea0*/  F2I.U32.TRUNC.NTZ R14, R7 ;  /* 0x00000007000e7305 */ /* 0x000726000020f000 */
[----:B------:R-:W1:Y:S01]  /*8eb0*/  LDC R26, c[0x0][0x648] ;  /* 0x00019200ff1a7b82 */ /* 0x000e620000000800 */
[-C--:B0-----:R-:W-:Y:S02]  /*8ec0*/  SHF.R.U64 R15, R13, R9.reuse, R4 ;  /* 0x000000090d0f7219 */ /* 0x081fe40000001204 */
[----:B------:R-:W-:-:S02]  /*8ed0*/  SHF.L.U32 R8, R8, R9, RZ ;  /* 0x0000000908087219 */ /* 0x000fc400000006ff */
[-C--:B------:R-:W-:Y:S01]  /*8ee0*/  SHF.R.U32.HI R5, RZ, R9.reuse, R4 ;  /* 0x00000009ff057219 */ /* 0x080fe20000011604 */
[----:B------:R-:W-:Y:S01]  /*8ef0*/  IMAD.MOV.U32 R4, RZ, RZ, R15 ;  /* 0x000000ffff047224 */ /* 0x000fe200078e000f */
[----:B------:R-:W-:Y:S01]  /*8f00*/  SHF.L.U32 R22, R6, R9, RZ ;  /* 0x0000000906167219 */ /* 0x000fe200000006ff */
[----:B------:R-:W0:Y:S01]  /*8f10*/  LDC R27, c[0x0][0x638] ;  /* 0x00018e00ff1b7b82 */ /* 0x000e220000000800 */
[----:B------:R-:W-:-:S07]  /*8f20*/  LOP3.LUT R28, RZ, R8, RZ, 0x33, !PT ;  /* 0x00000008ff1c7212 */ /* 0x000fce00078e33ff */
        /* <DEDUP_REMOVED lines=12> */
.L_x_289:
[----:B------:R-:W-:Y:S01]  /*8ff0*/  ISETP.NE.AND P0, PT, R2, 0x1, PT ;  /* 0x000000010200780c */ /* 0x000fe20003f05270 */
[----:B--2---:R-:W-:Y:S01]  /*9000*/  VIADD R7, R21, 0xffffffff ;  /* 0xffffffff15077836 */ /* 0x004fe20000000000 */
[----:B-1----:R-:W-:Y:S01]  /*9010*/  SHF.R.U64 R5, R4, R26, R5 ;  /* 0x0000001a04057219 */ /* 0x002fe20000001205 */
[----:B------:R-:W-:Y:S01]  /*9020*/  IMAD.MOV R14, RZ, RZ, -R14 ;  /* 0x000000ffff0e7224 */ /* 0x000fe200078e0a0e */
[----:B------:R-:W-:Y:S01]  /*9030*/  LOP3.LUT R4, R13, R28, RZ, 0xc0, !PT ;  /* 0x0000001c0d047212 */ /* 0x000fe200078ec0ff */
[----:B------:R-:W-:Y:S01]  /*9040*/  IMAD.MOV.U32 R8, RZ, RZ, R12 ;  /* 0x000000ffff087224 */ /* 0x000fe200078e000c */
[----:B------:R-:W-:Y:S01]  /*9050*/  LOP3.LUT R10, R10, R7, RZ, 0xc0, !PT ;  /* 0x000000070a0a7212 */ /* 0x000fe200078ec0ff */
[----:B------:R-:W-:Y:S02]  /*9060*/  IMAD.MOV R6, RZ, RZ, -R5 ;  /* 0x000000ffff067224 */ /* 0x000fe400078e0a05 */
[----:B------:R-:W-:-:S04]  /*9070*/  IMAD R4, R22, R5, R4 ;  /* 0x0000000516047224 */ /* 0x000fc800078e0204 */
[----:B------:R-:W-:Y:S02]  /*9080*/  @P0 IMAD R23, R20, R14, R3 ;  /* 0x0000000e14170224 */ /* 0x000fe400078e0203 */
[----:B0-----:R-:W-:Y:S02]  /*9090*/  IMAD R3, R6, R27, R15 ;  /* 0x0000001b06037224 */ /* 0x001fe400078e020f */
[----:B------:R-:W-:Y:S02]  /*90a0*/  IMAD R7, R4, R29, R23 ;  /* 0x0000001d04077224 */ /* 0x000fe400078e0217 */
[----:B------:R-:W-:Y:S02]  /*90b0*/  IMAD R4, R3, R21, R10 ;  /* 0x0000001503047224 */ /* 0x000fe400078e020a */
[----:B------:R-:W-:-:S03]  /*90c0*/  IMAD.MOV.U32 R6, RZ, RZ, 0x1 ;  /* 0x00000001ff067424 */ /* 0x000fc600078e00ff */
[----:B------:R-:W-:Y:S02]  /*90d0*/  SEL R9, R4, R7, !P0 ;  /* 0x0000000704097207 */ /* 0x000fe40004000000 */
[----:B------:R-:W-:-:S07]  /*90e0*/  SEL R7, R7, R4, !P0 ;  /* 0x0000000407077207 */ /* 0x000fce0004000000 */
.L_x_287:
[----:B------:R-:W-:-:S08]  /*90f0*/  NOP ;  /* 0x0000000000007918 */ /* 0x000fd00000000000 */
[----:B------:R-:W0:-:S00]  /*9100*/  USETMAXREG.DEALLOC.CTAPOOL 0x28 ;  /* 0x00000028000079c8 */ /* 0x000e0000080e0500 */
[----:B0-----:R-:W-:-:S13]  /*9110*/  ISETP.NE.AND P0, PT, R0, RZ, PT ;  /* 0x000000ff0000720c */ /* 0x001fda0003f05270 */
[----:B------:R-:W-:Y:S05]  /*9120*/  @P0 EXIT ;  /* 0x000000000000094d */ /* 0x000fea0003800000 */
[----:B------:R-:W-:Y:S01]  /*9130*/  LOP3.LUT P0, RZ, R6, 0xff, RZ, 0xc0, !PT ;  /* 0x000000ff06ff7812 */ /* 0x000fe2000780c0ff */
[----:B------:R-:W-:Y:S02]  /*9140*/  IMAD.MOV.U32 R3, RZ, RZ, 0x1 ;  /* 0x00000001ff037424 */ /* 0x000fe400078e00ff */
[----:B------:R-:W-:-:S10]  /*9150*/  IMAD.MOV.U32 R0, RZ, RZ, RZ ;  /* 0x000000ffff007224 */ /* 0x000fd400078e00ff */
[----:B------:R-:W-:Y:S05]  /*9160*/  @!P0 BRA `(.L_x_290) ;  /* 0x0000000c00648947 */ /* 0x000fea0003800000 */
[----:B------:R-:W0:Y:S01]  /*9170*/  LDC R0, c[0x0][0x28c] ;  /* 0x0000a300ff007b82 */ /* 0x000e220000000800 */
[----:B------:R-:W-:Y:S01]  /*9180*/  ULDC UR5, c[0x0][0x658] ;  /* 0x0001960000057ab9 */ /* 0x000fe20000000800 */
[----:B------:R-:W-:Y:S01]  /*9190*/  UMOV UR7, 0xffffffff ;  /* 0xffffffff00077882 */ /* 0x000fe20000000000 */
[----:B------:R-:W-:Y:S01]  /*91a0*/  ULDC UR6, c[0x0][0xc] ;  /* 0x0000030000067ab9 */ /* 0x000fe20000000800 */
[----:B------:R-:W-:Y:S01]  /*91b0*/  USHF.L.U32 UR9, UR7, UR5, URZ ;  /* 0x0000000507097299 */ /* 0x000fe2000800063f */
[C---:B------:R-:W-:Y:S01]  /*91c0*/  LOP3.LUT P2, RZ, R18.reuse, 0x7f, RZ, 0xc0, !PT ;  /* 0x0000007f12ff7812 */ /* 0x040fe2000784c0ff */
[----:B------:R-:W-:Y:S01]  /*91d0*/  UMOV UR8, 0x1 ;  /* 0x0000000100087882 */ /* 0x000fe20000000000 */
[----:B------:R-:W-:Y:S01]  /*91e0*/  ULDC UR7, c[0x0][0x10] ;  /* 0x0000040000077ab9 */ /* 0x000fe20000000800 */
[----:B------:R-:W-:Y:S01]  /*91f0*/  LOP3.LUT P0, RZ, R18, 0x1f, RZ, 0xc0, !PT ;  /* 0x0000001f12ff7812 */ /* 0x000fe2000780c0ff */
[----:B------:R-:W-:Y:S01]  /*9200*/  UIMAD.WIDE.U32 UR6, UR6, UR7, URZ ;  /* 0x00000007060672a5 */ /* 0x000fe2000f8e003f */
[----:B------:R-:W-:Y:S01]  /*9210*/  BSSY B0, `(.L_x_290) ;  /* 0x00000ce000007945 */ /* 0x000fe20003800000 */
[----:B------:R-:W-:Y:S01]  /*9220*/  USHF.L.U32 UR5, UR8, UR5, URZ ;  /* 0x0000000508057299 */ /* 0x000fe2000800063f */
[----:B------:R-:W-:Y:S01]  /*9230*/  IMAD.MOV.U32 R11, RZ, RZ, 0x1 ;  /* 0x00000001ff0b7424 */ /* 0x000fe200078e00ff */
[----:B------:R-:W-:Y:S01]  /*9240*/  LOP3.LUT R18, R19, 0x2, RZ, 0xfc, !PT ;  /* 0x0000000213127812 */ /* 0x000fe200078efcff */
[----:B------:R-:W-:Y:S01]  /*9250*/  ULDC UR8, c[0x0][0x14] ;  /* 0x0000050000087ab9 */ /* 0x000fe20000000800 */
[----:B------:R-:W-:Y:S01]  /*9260*/  PLOP3.LUT P0, PT, P0, P2, PT, 0x8a, 0x0 ;  /* 0x000000000000781c */ /* 0x000fe20000705172 */
[----:B------:R-:W-:-:S02]  /*9270*/  UIMAD.WIDE.U32 UR30, UR6, UR8, URZ ;  /* 0x00000008061e72a5 */ /* 0x000fc4000f8e003f */
[----:B------:R-:W-:Y:S01]  /*9280*/  UIMAD UR7, UR7, UR8, URZ ;  /* 0x00000008070772a4 */ /* 0x000fe2000f8e023f */
[----:B------:R-:W-:Y:S01]  /*9290*/  ULDC UR4, c[0x0][0x600] ;  /* 0x0001800000047ab9 */ /* 0x000fe20000000800 */
[----:B------:R-:W-:Y:S02]  /*92a0*/  ULOP3.LUT UR6, URZ, UR9, URZ, 0x33, !UPT ;  /* 0x000000093f067292 */ /* 0x000fe4000f8e333f */
[----:B------:R-:W-:Y:S01]  /*92b0*/  UIADD3 UR4, UR4, -0x1, URZ ;  /* 0xffffffff04047890 */ /* 0x000fe2000fffe03f */
[----:B0-----:R-:W-:Y:S01]  /*92c0*/  VIADD R0, R0, 0x3f ;  /* 0x0000003f00007836 */ /* 0x001fe20000000000 */
[----:B------:R-:W-:Y:S01]  /*92d0*/  UIADD3 UR7, UR31, UR7, URZ ;  /* 0x000000071f077290 */ /* 0x000fe2000fffe03f */
[----:B------:R-:W-:-:S03]  /*92e0*/  ULDC.64 UR38, c[0x0][0x198] ;  /* 0x0000660000267ab9 */ /* 0x000fc60000000a00 */
[----:B------:R-:W-:-:S04]  /*92f0*/  SHF.R.S32.HI R3, RZ, 0x1f, R0 ;  /* 0x0000001fff037819 */ /* 0x000fc80000011400 */
[----:B------:R-:W-:Y:S01]  /*9300*/  LEA.HI R3, R3, R0, RZ, 0x6 ;  /* 0x0000000003037211 */ /* 0x000fe200078f30ff */
[----:B------:R-:W-:-:S03]  /*9310*/  IMAD.MOV.U32 R0, RZ, RZ, RZ ;  /* 0x000000ffff007224 */ /* 0x000fc600078e00ff */
[----:B------:R-:W-:Y:S01]  /*9320*/  SHF.R.S32.HI R13, RZ, 0x6, R3 ;  /* 0x00000006ff0d7819 */ /* 0x000fe20000011403 */
[----:B------:R-:W-:-:S04]  /*9330*/  IMAD.MOV.U32 R3, RZ, RZ, 0x1 ;  /* 0x00000001ff037424 */ /* 0x000fc800078e00ff */
[----:B------:R-:W-:-:S07]  /*9340*/  VIADD R10, R13, 0x1 ;  /* 0x000000010d0a7836 */ /* 0x000fce0000000000 */
.L_x_302:
[----:B------:R-:W-:-:S03]  /*9350*/  UMOV UR8, 0xffffffff ;  /* 0xffffffff00087882 */ /* 0x000fc60000000000 */
[----:B------:R-:W-:Y:S05]  /*9360*/  BRA.DIV UR8, `(.L_x_291) ;  /* 0x0000000e08887947 */ /* 0x000fea000b800000 */
[----:B------:R-:W-:-:S13]  /*9370*/  ELECT P6, URZ, PT ;  /* 0x00000000003f782f */ /* 0x000fda00038c0000 */
.L_x_311:
[----:B------:R-:W0:Y:S01]  /*9380*/  LDC R4, c[0x0][0x28c] ;  /* 0x0000a300ff047b82 */ /* 0x000e220000000800 */
[----:B------:R-:W-:Y:S01]  /*9390*/  BSSY B1, `(.L_x_292) ;  /* 0x0000043000017945 */ /* 0x000fe20003800000 */
[----:B0-----:R-:W-:-:S13]  /*93a0*/  ISETP.LT.OR P6, PT, R4, 0x1, !P6 ;  /* 0x000000010400780c */ /* 0x001fda00077c1670 */
[----:B------:R-:W-:Y:S05]  /*93b0*/  @P6 BRA `(.L_x_293) ;  /* 0x0000000400006947 */ /* 0x000fea0003800000 */
[----:B------:R-:W-:Y:S02]  /*93c0*/  IMAD.SHL.U32 R14, R7, 0x80, RZ ;  /* 0x00000080070e7824 */ /* 0x000fe400078e00ff */
[----:B------:R-:W-:Y:S02]  /*93d0*/  IMAD.SHL.U32 R15, R9, 0x100, RZ ;  /* 0x00000100090f7824 */ /* 0x000fe400078e00ff */
[----:B------:R-:W-:Y:S02]  /*93e0*/  IMAD.MOV.U32 R20, RZ, RZ, RZ ;  /* 0x000000ffff147224 */ /* 0x000fe400078e00ff */
[----:B------:R-:W-:Y:S02]  /*93f0*/  IMAD.MOV.U32 R4, RZ, RZ, R10 ;  /* 0x000000ffff047224 */ /* 0x000fe400078e000a */
[----:B------:R-:W-:Y:S02]  /*9400*/  IMAD.MOV.U32 R5, RZ, RZ, R3 ;  /* 0x000000ffff057224 */ /* 0x000fe400078e0003 */
[----:B------:R-:W-:-:S07]  /*9410*/  IMAD.MOV.U32 R6, RZ, RZ, R0 ;  /* 0x000000ffff067224 */ /* 0x000fce00078e0000 */
.L_x_297:
[----:B------:R-:W0:Y:S01]  /*9420*/  S2R R12, SR_CgaCtaId ;  /* 0x00000000000c7919 */ /* 0x000e220000008800 */
[----:B------:R-:W-:Y:S01]  /*9430*/  MOV R7, 0x400 ;  /* 0x0000040000077802 */ /* 0x000fe20000000f00 */
[----:B------:R-:W1:Y:S03]  /*9440*/  @!P2 LDC R9, c[0x0][0x500] ;  /* 0x00014000ff09ab82 */ /* 0x000e660000000800 */
[----:B0-----:R-:W-:Y:S02]  /*9450*/  LEA R21, R12, R7, 0x18 ;  /* 0x000000070c157211 */ /* 0x001fe400078ec0ff */
[----:B------:R-:W-:-:S03]  /*9460*/  SHF.L.U32 R7, R5, 0x1f, RZ ;  /* 0x0000001f05077819 */ /* 0x000fc600000006ff */
[----:B------:R-:W-:-:S04]  /*9470*/  IMAD R12, R6, 0x8, R21 ;  /* 0x00000008060c7824 */ /* 0x000fc800078e0215 */
[----:B------:R-:W0:Y:S02]  /*9480*/  SYNCS.PHASECHK.TRANS64.TRYWAIT P1, [R12+URZ+0x10], R7 ;  /* 0x000010070c0075a7 */ /* 0x000e24000802017f */
[----:B01----:R-:W-:Y:S05]  /*9490*/  @!P1 BRA `(.L_x_294) ;  /* 0x0000000c005c9947 */ /* 0x003fea0003800000 */
.L_x_312:
[----:B0-----:R-:W-:Y:S01]  /*94a0*/  PRMT R7, R18, 0x9910, RZ ;  /* 0x0000991012077816 */ /* 0x001fe200000000ff */
[----:B------:R0:W-:Y:S03]  /*94b0*/  @!P2 SYNCS.ARRIVE.TRANS64 RZ, [R12+URZ], R9 ;  /* 0x000000090cffa9a7 */ /* 0x0001e6000800003f */
[----:B------:R-:W-:-:S13]  /*94c0*/  ISETP.NE.AND P1, PT, R7, 0x2, PT ;  /* 0x000000020700780c */ /* 0x000fda0003f25270 */
[----:B0-----:R-:W-:Y:S05]  /*94d0*/  @P1 BRA `(.L_x_295) ;  /* 0x0000000000041947 */ /* 0x001fea0003800000 */
[----:B------:R-:W-:Y:S01]  /*94e0*/  BPT.TRAP 0x1 ;  /* 0x000000040000795c */ /* 0x000fe20000300000 */
.L_x_295:
[----:B------:R-:W-:Y:S05]  /*94f0*/  @P0 BRA `(.L_x_296) ;  /* 0x0000000000040947 */ /* 0x000fea0003800000 */
[----:B------:R-:W-:Y:S01]  /*9500*/  BPT.TRAP 0x1 ;  /* 0x000000040000795c */ /* 0x000fe20000300000 */
.L_x_296:
[--C-:B------:R-:W-:Y:S01]  /*9510*/  IMAD R7, R6, 0x8000, R21.reuse ;  /* 0x0000800006077824 */ /* 0x100fe200078e0215 */
[----:B------:R-:W-:Y:S01]  /*9520*/  R2UR UR34, R20 ;  /* 0x00000000142272ca */ /* 0x000fe200000e0000 */
[----:B------:R-:W-:Y:S01]  /*9530*/  IMAD R21, R6, 0x10000, R21 ;  /* 0x0001000006157824 */ /* 0x000fe200078e0215 */
[----:B------:R-:W-:Y:S01]  /*9540*/  R2UR UR33, R12 ;  /* 0x000000000c2172ca */ /* 0x000fe200000e0000 */
[----:B------:R-:W-:Y:S01]  /*9550*/  VIADD R4, R4, 0xffffffff ;  /* 0xffffffff04047836 */ /* 0x000fe20000000000 */
[----:B------:R-:W-:Y:S01]  /*9560*/  R2UR UR24, R7 ;  /* 0x00000000071872ca */ /* 0x000fe200000e0000 */
[----:B------:R-:W-:Y:S01]  /*9570*/  UIADD3 UR14, UP0, UR38, 0xf0, URZ ;  /* 0x000000f0260e7890 */ /* 0x000fe2000ff1e03f */
[----:B------:R-:W-:Y:S01]  /*9580*/  R2UR UR8, R21 ;  /* 0x00000000150872ca */ /* 0x000fe200000e0000 */
[----:B------:R-:W-:Y:S01]  /*9590*/  UIADD3 UR40, UP1, UR38, 0x1f0, URZ ;  /* 0x000001f026287890 */ /* 0x000fe2000ff3e03f */
[----:B------:R-:W-:Y:S01]  /*95a0*/  R2UR UR36, R8 ;  /* 0x00000000082472ca */ /* 0x000fe200000e0000 */
[----:B------:R-:W-:Y:S01]  /*95b0*/  UIADD3.X UR15, URZ, UR39, URZ, UP0, !UPT ;  /* 0x000000273f0f7290 */ /* 0x000fe200087fe43f */
[----:B------:R-:W-:Y:S01]  /*95c0*/  R2UR UR35, R14 ;  /* 0x000000000e2372ca */ /* 0x000fe200000e0000 */
[----:B------:R-:W-:Y:S01]  /*95d0*/  UIADD3.X UR41, URZ, UR39, URZ, UP1, !UPT ;  /* 0x000000273f297290 */ /* 0x000fe20008ffe43f */
[----:B------:R-:W-:Y:S01]  /*95e0*/  R2UR UR19, R15 ;  /* 0x000000000f1372ca */ /* 0x000fe200000e0000 */
[----:B------:R-:W-:Y:S01]  /*95f0*/  UIADD3 UR26, UR34, 0x20, URZ ;  /* 0x00000020221a7890 */ /* 0x000fe2000fffe03f */
[----:B------:R-:W-:Y:S01]  /*9600*/  ISETP.GT.AND P3, PT, R4, 0x1, PT ;  /* 0x000000010400780c */ /* 0x000fe20003f64270 */
[----:B------:R-:W-:Y:S01]  /*9610*/  VIADD R6, R6, 0x1 ;  /* 0x0000000106067836 */ /* 0x000fe20000000000 */
[----:B------:R-:W-:Y:S01]  /*9620*/  UMOV UR22, 0x0 ;  /* 0x0000000000167882 */ /* 0x000fe20000000000 */
[----:B------:R-:W-:Y:S01]  /*9630*/  UIADD3 UR32, UR24, 0x100, URZ ;  /* 0x0000010018207890 */ /* 0x000fe2000fffe03f */
[----:B------:R-:W-:Y:S01]  /*9640*/  VIADD R20, R20, 0x40 ;  /* 0x0000004014147836 */ /* 0x000fe20000000000 */
[----:B------:R-:W-:Y:S01]  /*9650*/  UIADD3 UR24, UR24, 0x4100, URZ ;  /* 0x0000410018187890 */ /* 0x000fe2000fffe03f */
[----:B------:R-:W-:Y:S01]  /*9660*/  ISETP.NE.AND P1, PT, R6, 0x2, PT ;  /* 0x000000020600780c */ /* 0x000fe20003f25270 */
[----:B------:R-:W-:-:S02]  /*9670*/  UIADD3 UR16, UR8, 0x10100, URZ ;  /* 0x0001010008107890 */ /* 0x000fc4000fffe03f */
[----:B------:R-:W-:Y:S01]  /*9680*/  UIADD3 UR8, UR8, 0x18100, URZ ;  /* 0x0001810008087890 */ /* 0x000fe2000fffe03f */
[----:B------:R-:W-:Y:S01]  /*9690*/  SEL R12, RZ, 0x1, P1 ;  /* 0x00000001ff0c7807 */ /* 0x000fe20000800000 */
[----:B------:R-:W-:Y:S01]  /*96a0*/  UMOV UR23, 0x10000000 ;  /* 0x1000000000177882 */ /* 0x000fe20000000000 */
[----:B------:R-:W-:Y:S01]  /*96b0*/  UMOV UR25, UR33 ;  /* 0x0000002100197c82 */ /* 0x000fe20008000000 */
[----:B------:R-:W-:Y:S01]  /*96c0*/  UMOV UR28, UR36 ;  /* 0x00000024001c7c82 */ /* 0x000fe20008000000 */
[----:B------:R-:W-:Y:S01]  /*96d0*/  UMOV UR27, UR35 ;  /* 0x00000023001b7c82 */ /* 0x000fe20008000000 */
[----:B------:R-:W-:Y:S01]  /*96e0*/  UMOV UR17, UR33 ;  /* 0x0000002100117c82 */ /* 0x000fe20008000000 */
[----:B------:R-:W-:Y:S01]  /*96f0*/  UMOV UR18, UR34 ;  /* 0x0000002200127c82 */ /* 0x000fe20008000000 */
[----:B------:R-:W-:Y:S01]  /*9700*/  UMOV UR20, UR36 ;  /* 0x0000002400147c82 */ /* 0x000fe20008000000 */
[----:B------:R0:W-:Y:S01]  /*9710*/  UTMALDG.3D [UR32], [UR14], desc[UR22] ;  /* 0x000016200e0075b4 */ /* 0x0001e20008011000 */
[----:B------:R-:W-:Y:S01]  /*9720*/  UMOV UR9, UR33 ;  /* 0x0000002100097c82 */ /* 0x000fe20008000000 */
[----:B------:R-:W-:Y:S01]  /*9730*/  UMOV UR11, UR19 ;  /* 0x00000013000b7c82 */ /* 0x000fe20008000000 */
[----:B------:R-:W-:Y:S01]  /*9740*/  UMOV UR12, UR36 ;  /* 0x00000024000c7c82 */ /* 0x000fe20008000000 */
[----:B------:R-:W-:Y:S01]  /*9750*/  UMOV UR10, UR26 ;  /* 0x0000001a000a7c82 */ /* 0x000fe20008000000 */
[----:B------:R-:W-:-:S02]  /*9760*/  LOP3.LUT R5, R5, R12, RZ, 0x3c, !PT ;  /* 0x0000000c05057212 */ /* 0x000fc400078e3cff */
[----:B------:R-:W-:Y:S01]  /*9770*/  SEL R6, R6, RZ, P1 ;  /* 0x000000ff06067207 */ /* 0x000fe20000800000 */
[----:B------:R0:W-:Y:S01]  /*9780*/  UTMALDG.3D [UR24], [UR14], desc[UR22] ;  /* 0x000016180e0075b4 */ /* 0x0001e20008011000 */
[----:B------:R0:W-:Y:S01]  /*9790*/  UTMALDG.3D [UR16], [UR40], desc[UR22] ;  /* 0x00001610280075b4 */ /* 0x0001e20008011000 */
[----:B------:R0:W-:Y:S02]  /*97a0*/  UTMALDG.3D [UR8], [UR40], desc[UR22] ;  /* 0x00001608280075b4 */ /* 0x0001e40008011000 */
[----:B0-----:R-:W-:Y:S05]  /*97b0*/  @P3 BRA `(.L_x_297) ;  /* 0xfffffffc00183947 */ /* 0x001fea000383ffff */
.L_x_293:
[----:B------:R-:W-:Y:S05]  /*97c0*/  BSYNC B1 ;  /* 0x0000000000017941 */ /* 0x000fea0003800000 */
.L_x_292:
[----:B------:R-:W-:Y:S01]  /*97d0*/  LOP3.LUT P3, RZ, R11, 0xff, RZ, 0xc0, !PT ;  /* 0x000000ff0bff7812 */ /* 0x000fe2000786c0ff */
[----:B------:R-:W-:Y:S01]  /*97e0*/  IMAD.IADD R0, R13, 0x1, R0 ;  /* 0x000000010d007824 */ /* 0x000fe200078e0200 */
[----:B------:R-:W-:Y:S01]  /*97f0*/  IADD3 R16, P4, R16, UR30, RZ ;  /* 0x0000001e10107c10 */ /* 0x000fe2000ff9e0ff */
[----:B------:R-:W-:Y:S01]  /*9800*/  ULDC.64 UR8, c[0x0][0x650] ;  /* 0x0001940000087ab9 */ /* 0x000fe20000000a00 */
[----:B------:R-:W-:Y:S01]  /*9810*/  BSSY B1, `(.L_x_298) ;  /* 0x000006b000017945 */ /* 0x000fe20003800000 */
[----:B------:R-:W-:Y:S01]  /*9820*/  IMAD.MOV.U32 R7, RZ, RZ, -0x1 ;  /* 0xffffffffff077424 */ /* 0x000fe200078e00ff */
[----:B------:R-:W-:Y:S01]  /*9830*/  SHF.R.U32.HI R4, RZ, 0x1, R0 ;  /* 0x00000001ff047819 */ /* 0x000fe20000011600 */
[----:B------:R-:W-:Y:S01]  /*9840*/  IMAD.MOV.U32 R9, RZ, RZ, -0x1 ;  /* 0xffffffffff097424 */ /* 0x000fe200078e00ff */
[----:B------:R-:W-:Y:S01]  /*9850*/  ISETP.GT.U32.AND P1, PT, R0, 0x1, PT ;  /* 0x000000010000780c */ /* 0x000fe20003f24070 */
[----:B------:R-:W-:Y:S01]  /*9860*/  IMAD.MOV.U32 R8, RZ, RZ, -0x1 ;  /* 0xffffffffff087424 */ /* 0x000fe200078e00ff */
[----:B------:R-:W-:-:S02]  /*9870*/  LOP3.LUT R4, R4, 0x1, RZ, 0xc0, !PT ;  /* 0x0000000104047812 */ /* 0x000fc400078ec0ff */
[----:B------:R-:W-:Y:S01]  /*9880*/  ISETP.LT.U32.AND P1, PT, R13, 0x2, P1 ;  /* 0x000000020d00780c */ /* 0x000fe20000f21070 */
[----:B------:R-:W0:Y:S01]  /*9890*/  @P3 S2R R6, SR_CgaCtaId ;  /* 0x0000000000063919 */ /* 0x000e220000008800 */
[----:B------:R-:W-:Y:S02]  /*98a0*/  @P3 MOV R5, 0x400 ;  /* 0x0000040000053802 */ /* 0x000fe40000000f00 */
[----:B------:R-:W-:Y:S02]  /*98b0*/  IADD3.X R17, R17, UR7, RZ, P4, !PT ;  /* 0x0000000711117c10 */ /* 0x000fe4000a7fe4ff */
[----:B------:R-:W-:Y:S02]  /*98c0*/  ISETP.GE.U32.AND P4, PT, R16, UR8, PT ;  /* 0x0000000810007c0c */ /* 0x000fe4000bf86070 */
[----:B------:R-:W-:Y:S02]  /*98d0*/  LOP3.LUT R0, R0, 0x1, RZ, 0xc0, !PT ;  /* 0x0000000100007812 */ /* 0x000fe400078ec0ff */
[----:B------:R-:W-:-:S02]  /*98e0*/  PRMT R11, RZ, 0x7610, R11 ;  /* 0x00007610ff0b7816 */ /* 0x000fc4000000000b */
[----:B0-----:R-:W-:-:S04]  /*98f0*/  @P3 LEA R5, R6, R5, 0x18 ;  /* 0x0000000506053211 */ /* 0x001fc800078ec0ff */
[----:B------:R0:W-:Y:S01]  /*9900*/  @P3 SYNCS.ARRIVE.TRANS64.A1T0 RZ, [R5+URZ+0x38], RZ ;  /* 0x000038ff05ff39a7 */ /* 0x0001e2000810003f */
[----:B------:R-:W-:Y:S02]  /*9910*/  ISETP.NE.U32.AND P3, PT, R4, 0x1, PT ;  /* 0x000000010400780c */ /* 0x000fe40003f65070 */
[----:B------:R-:W-:Y:S02]  /*9920*/  SEL R4, RZ, 0x1, !P1 ;  /* 0x00000001ff047807 */ /* 0x000fe40004800000 */
[----:B------:R-:W-:Y:S02]  /*9930*/  ISETP.GE.U32.AND.EX P1, PT, R17, UR9, PT, P4 ;  /* 0x0000000911007c0c */ /* 0x000fe4000bf26140 */
[----:B------:R-:W-:-:S04]  /*9940*/  ISETP.GT.U32.AND P3, PT, R13, 0x1, !P3 ;  /* 0x000000010d00780c */ /* 0x000fc80005f64070 */
[----:B0-----:R-:W-:-:S04]  /*9950*/  SEL R5, RZ, 0x1, !P3 ;  /* 0x00000001ff057807 */ /* 0x001fc80005800000 */
[--C-:B------:R-:W-:Y:S02]  /*9960*/  LOP3.LUT R3, R5, R3, R4.reuse, 0x96, !PT ;  /* 0x0000000305037212 */ /* 0x100fe400078e9604 */
[----:B------:R-:W-:Y:S01]  /*9970*/  PRMT R4, RZ, 0x7610, R4 ;  /* 0x00007610ff047816 */ /* 0x000fe20000000004 */
[----:B------:R-:W-:Y:S06]  /*9980*/  @P1 BRA `(.L_x_299) ;  /* 0x00000004004c1947 */ /* 0x000fec0003800000 */
[----:B------:R-:W-:Y:S01]  /*9990*/  ULDC.64 UR8, c[0x0][0x628] ;  /* 0x00018a0000087ab9 */ /* 0x000fe20000000a00 */
[----:B------:R-:W0:Y:S01]  /*99a0*/  S2R R14, SR_CTAID.X ;  /* 0x00000000000e7919 */ /* 0x000e220000002500 */
[----:B------:R-:W-:Y:S01]  /*99b0*/  ISETP.NE.U32.AND P1, PT, RZ, UR8, PT ;  /* 0x00000008ff007c0c */ /* 0x000fe2000bf25070 */
[----:B------:R-:W-:Y:S01]  /*99c0*/  ULDC UR11, c[0x0][0x630] ;  /* 0x00018c00000b7ab9 */ /* 0x000fe20000000800 */
[----:B------:R-:W-:Y:S01]  /*99d0*/  IMAD.MOV.U32 R4, RZ, RZ, R16 ;  /* 0x000000ffff047224 */ /* 0x000fe200078e0010 */
[----:B------:R-:W1:Y:S01]  /*99e0*/  S2R R12, SR_CTAID.Y ;  /* 0x00000000000c7919 */ /* 0x000e620000002600 */
[----:B------:R-:W-:Y:S01]  /*99f0*/  ISETP.NE.AND.EX P1, PT, RZ, UR9, PT, P1 ;  /* 0x00000009ff007c0c */ /* 0x000fe2000bf25310 */
[----:B------:R-:W-:-:S12]  /*9a00*/  IMAD.MOV.U32 R5, RZ, RZ, R17 ;  /* 0x000000ffff057224 */ /* 0x000fd800078e0011 */
[----:B------:R-:W-:Y:S05]  /*9a10*/  @!P1 BRA `(.L_x_300) ;  /* 0x0000000000289947 */ /* 0x000fea0003800000 */
[----:B------:R-:W-:Y:S02]  /*9a20*/  ULDC UR10, c[0x0][0x634] ;  /* 0x00018d00000a7ab9 */ /* 0x000fe40000000800 */
[----:B------:R-:W-:-:S05]  /*9a30*/  IADD3 R9, P1, R16, UR10, RZ ;  /* 0x0000000a10097c10 */ /* 0x000fca000ff3e0ff */
[----:B------:R-:W-:-:S04]  /*9a40*/  IMAD.X R15, RZ, RZ, R17, P1 ;  /* 0x000000ffff0f7224 */ /* 0x000fc800008e0611 */
[----:B------:R-:W-:-:S04]  /*9a50*/  IMAD.WIDE.U32 R6, R15, UR8, RZ ;  /* 0x000000080f067c25 */ /* 0x000fc8000f8e00ff */
[----:B------:R-:W-:-:S04]  /*9a60*/  IMAD.WIDE.U32 R6, P1, R9, UR9, R6 ;  /* 0x0000000909067c25 */ /* 0x000fc8000f820006 */
[----:B------:R-:W-:-:S04]  /*9a70*/  IMAD.WIDE.U32 R8, R9, UR8, RZ ;  /* 0x0000000809087c25 */ /* 0x000fc8000f8e00ff */
[----:B------:R-:W-:Y:S01]  /*9a80*/  IMAD.X R5, RZ, RZ, RZ, P1 ;  /* 0x000000ffff057224 */ /* 0x000fe200008e06ff */
[----:B------:R-:W-:Y:S01]  /*9a90*/  IADD3 RZ, P1, R9, R6, RZ ;  /* 0x0000000609ff7210 */ /* 0x000fe20007f3e0ff */
[----:B------:R-:W-:-:S04]  /*9aa0*/  IMAD.MOV.U32 R4, RZ, RZ, R7 ;  /* 0x000000ffff047224 */ /* 0x000fc800078e0007 */
[----:B------:R-:W-:-:S08]  /*9ab0*/  IMAD.WIDE.U32.X R4, R15, UR9, R4, P1 ;  /* 0x000000090f047c25 */ /* 0x000fd000088e0404 */
.L_x_300:
[--C-:B------:R-:W-:Y:S01]  /*9ac0*/  SHF.R.U64 R8, R4, UR11, R5.reuse ;  /* 0x0000000b04087c19 */ /* 0x100fe20008001205 */
[----:B------:R-:W-:Y:S01]  /*9ad0*/  ULDC.64 UR8, c[0x0][0x620] ;  /* 0x0001880000087ab9 */ /* 0x000fe20000000a00 */
[----:B------:R-:W-:Y:S01]  /*9ae0*/  SHF.R.U32.HI R4, RZ, UR11, R5 ;  /* 0x0000000bff047c19 */ /* 0x000fe20008011605 */
[----:B------:R-:W2:Y:S01]  /*9af0*/  LDC R25, c[0x0][0x144] ;  /* 0x00005100ff197b82 */ /* 0x000ea20000000800 */
[----:B------:R-:W-:Y:S01]  /*9b00*/  IADD3 R7, P1, RZ, -R8, RZ ;  /* 0x80000008ff077210 */ /* 0x000fe20007f3e0ff */
[----:B------:R-:W-:Y:S01]  /*9b10*/  ULDC.64 UR12, c[0x0][0x640] ;  /* 0x00019000000c7ab9 */ /* 0x000fe20000000a00 */
[----:B0-----:R-:W-:Y:S01]  /*9b20*/  I2FP.F32.U32 R9, R14 ;  /* 0x0000000e00097245 */ /* 0x001fe20000201000 */
[----:B------:R-:W-:Y:S02]  /*9b30*/  ULDC UR10, c[0x0][0x608] ;  /* 0x00018200000a7ab9 */ /* 0x000fe40000000800 */
[----:B------:R-:W-:Y:S01]  /*9b40*/  IMAD.X R4, RZ, RZ, ~R4, P1 ;  /* 0x000000ffff047224 */ /* 0x000fe200008e0e04 */
[----:B------:R-:W-:Y:S01]  /*9b50*/  ISETP.NE.U32.AND P1, PT, RZ, UR12, PT ;  /* 0x0000000cff007c0c */ /* 0x000fe2000bf25070 */
[----:B------:R-:W0:Y:S02]  /*9b60*/  LDC R21, c[0x0][0x148] ;  /* 0x00005200ff157b82 */ /* 0x000e240000000800 */
[----:B------:R-:W-:Y:S01]  /*9b70*/  IMAD R6, R4, UR8, RZ ;  /* 0x0000000804067c24 */ /* 0x000fe2000f8e02ff */
[----:B------:R-:W-:Y:S01]  /*9b80*/  ISETP.NE.AND.EX P1, PT, RZ, UR13, PT, P1 ;  /* 0x0000000dff007c0c */ /* 0x000fe2000bf25310 */
[----:B------:R-:W-:Y:S01]  /*9b90*/  IMAD.WIDE.U32 R4, R7, UR8, R16 ;  /* 0x0000000807047c25 */ /* 0x000fe2000f8e0010 */
[----:B------:R-:W-:-:S03]  /*9ba0*/  ULDC UR8, c[0x0][0x150] ;  /* 0x0000540000087ab9 */ /* 0x000fc60000000800 */
[----:B------:R-:W-:Y:S02]  /*9bb0*/  IMAD R7, R7, UR9, R6 ;  /* 0x0000000907077c24 */ /* 0x000fe4000f8e0206 */
[----:B------:R-:W-:Y:S01]  /*9bc0*/  FMUL R6, R9, UR8 ;  /* 0x0000000809067c20 */ /* 0x000fe20008400000 */
[----:B------:R-:W-:Y:S01]  /*9bd0*/  ULDC UR8, c[0x0][0x618] ;  /* 0x0001860000087ab9 */ /* 0x000fe20000000800 */
[----:B------:R-:W-:Y:S01]  /*9be0*/  ULDC UR9, c[0x0][0x154] ;  /* 0x0000550000097ab9 */ /* 0x000fe20000000800 */
[----:B------:R-:W-:-:S03]  /*9bf0*/  IMAD.IADD R5, R5, 0x1, R7 ;  /* 0x0000000105057824 */ /* 0x000fc600078e0207 */
[----:B------:R-:W3:Y:S02]  /*9c00*/  F2I.U32.TRUNC.NTZ R6, R6 ;  /* 0x0000000600067305 */ /* 0x000ee4000020f000 */
[----:B------:R-:W-:Y:S02]  /*9c10*/  SHF.R.U64 R9, R4, UR8, R5 ;  /* 0x0000000804097c19 */ /* 0x000fe40008001205 */
[----:B-1----:R-:W-:-:S05]  /*9c20*/  I2FP.F32.U32 R4, R12 ;  /* 0x0000000c00047245 */ /* 0x002fca0000201000 */
[----:B------:R-:W-:Y:S01]  /*9c30*/  FMUL R22, R4, UR9 ;  /* 0x0000000904167c20 */ /* 0x000fe20008400000 */
[----:B------:R-:W-:Y:S01]  /*9c40*/  SHF.R.U32.HI R4, RZ, UR8, R5 ;  /* 0x00000008ff047c19 */ /* 0x000fe20008011605 */
[----:B------:R-:W-:-:S03]  /*9c50*/  ULDC UR8, c[0x0][0x658] ;  /* 0x0001960000087ab9 */ /* 0x000fc60000000800 */
[--C-:B------:R-:W-:Y:S01]  /*9c60*/  SHF.R.U64 R20, R9, UR10, R4.reuse ;  /* 0x0000000a09147c19 */ /* 0x100fe20008001204 */
[----:B------:R-:W1:Y:S01]  /*9c70*/  F2I.U32.TRUNC.NTZ R22, R22 ;  /* 0x0000001600167305 */ /* 0x000e62000020f000 */
[----:B------:R-:W-:Y:S01]  /*9c80*/  SHF.R.U32.HI R5, RZ, UR10, R4 ;  /* 0x0000000aff057c19 */ /* 0x000fe20008011604 */
[----:B---3--:R-:W-:-:S03]  /*9c90*/  IMAD.MOV R6, RZ, RZ, -R6 ;  /* 0x000000ffff067224 */ /* 0x008fc600078e0a06 */
[--C-:B------:R-:W-:Y:S01]  /*9ca0*/  SHF.R.U64 R15, R20, UR8, R5.reuse ;  /* 0x00000008140f7c19 */ /* 0x100fe20008001205 */
[----:B--2---:R-:W-:Y:S01]  /*9cb0*/  IMAD R14, R25, R6, R14 ;  /* 0x00000006190e7224 */ /* 0x004fe200078e020e */
[----:B------:R-:W-:-:S03]  /*9cc0*/  SHF.R.U32.HI R23, RZ, UR8, R5 ;  /* 0x00000008ff177c19 */ /* 0x000fc60008011605 */
[----:B------:R-:W-:Y:S02]  /*9cd0*/  IMAD.MOV.U32 R4, RZ, RZ, R15 ;  /* 0x000000ffff047224 */ /* 0x000fe400078e000f */
[----:B------:R-:W-:Y:S01]  /*9ce0*/  IMAD.MOV.U32 R5, RZ, RZ, R23 ;  /* 0x000000ffff057224 */ /* 0x000fe200078e0017 */
[----:B-1----:R-:W-:Y:S06]  /*9cf0*/  @!P1 BRA `(.L_x_301) ;  /* 0x0000000000289947 */ /* 0x002fec0003800000 */
[----:B------:R-:W-:Y:S02]  /*9d00*/  ULDC UR8, c[0x0][0x64c] ;  /* 0x0001930000087ab9 */ /* 0x000fe40000000800 */
[----:B------:R-:W-:-:S05]  /*9d10*/  IADD3 R5, P1, R15, UR8, RZ ;  /* 0x000000080f057c10 */ /* 0x000fca000ff3e0ff */
[----:B------:R-:W-:-:S04]  /*9d20*/  IMAD.X R23, RZ, RZ, R23, P1 ;  /* 0x000000ffff177224 */ /* 0x000fc800008e0617 */
[----:B------:R-:W-:-:S04]  /*9d30*/  IMAD.WIDE.U32 R6, R23, UR12, RZ ;  /* 0x0000000c17067c25 */ /* 0x000fc8000f8e00ff */
[----:B------:R-:W-:-:S04]  /*9d40*/  IMAD.WIDE.U32 R6, P1, R5, UR13, R6 ;  /* 0x0000000d05067c25 */ /* 0x000fc8000f820006 */
[----:B------:R-:W-:-:S04]  /*9d50*/  IMAD.WIDE.U32 R4, R5, UR12, RZ ;  /* 0x0000000c05047c25 */ /* 0x000fc8000f8e00ff */
[----:B------:R-:W-:Y:S01]  /*9d60*/  IMAD.MOV.U32 R4, RZ, RZ, R7 ;  /* 0x000000ffff047224 */ /* 0x000fe200078e0007 */
[----:B------:R-:W-:Y:S01]  /*9d70*/  IADD3 RZ, P3, R5, R6, RZ ;  /* 0x0000000605ff7210 */ /* 0x000fe20007f7e0ff */
[----:B------:R-:W-:-:S04]  /*9d80*/  IMAD.X R5, RZ, RZ, RZ, P1 ;  /* 0x000000ffff057224 */ /* 0x000fc800008e06ff */
[----:B------:R-:W-:-:S08]  /*9d90*/  IMAD.WIDE.U32.X R4, R23, UR13, R4, P3 ;  /* 0x0000000d17047c25 */ /* 0x000fd000098e0404 */
.L_x_301:
[----:B------:R-:W-:Y:S01]  /*9da0*/  ISETP.NE.AND P1, PT, R2, 0x1, PT ;  /* 0x000000010200780c */ /* 0x000fe20003f25270 */
[----:B------:R-:W-:Y:S01]  /*9db0*/  ULDC UR8, c[0x0][0x648] ;  /* 0x0001920000087ab9 */ /* 0x000fe20000000800 */
[----:B------:R-:W-:Y:S01]  /*9dc0*/  LOP3.LUT R20, R20, UR6, RZ, 0xc0, !PT ;  /* 0x0000000614147c12 */ /* 0x000fe2000f8ec0ff */
[----:B------:R-:W-:Y:S01]  /*9dd0*/  IMAD.MOV R22, RZ, RZ, -R22 ;  /* 0x000000ffff167224 */ /* 0x000fe200078e0a16 */
[----:B------:R-:W-:Y:S01]  /*9de0*/  SHF.R.U64 R5, R4, UR8, R5 ;  /* 0x0000000804057c19 */ /* 0x000fe20008001205 */
[----:B------:R-:W-:Y:S01]  /*9df0*/  ULDC UR8, c[0x0][0x638] ;  /* 0x00018e0000087ab9 */ /* 0x000fe20000000800 */
[----:B------:R-:W-:Y:S01]  /*9e00*/  LOP3.LUT R6, R9, UR4, RZ, 0xc0, !PT ;  /* 0x0000000409067c12 */ /* 0x000fe2000f8ec0ff */
[----:B------:R-:W-:Y:S02]  /*9e10*/  ULDC UR9, c[0x0][0x610] ;  /* 0x0001840000097ab9 */ /* 0x000fe40000000800 */
[----:B------:R-:W-:Y:S02]  /*9e20*/  IMAD.MOV R4, RZ, RZ, -R5 ;  /* 0x000000ffff047224 */ /* 0x000fe400078e0a05 */
[----:B------:R-:W-:-:S02]  /*9e30*/  IMAD R5, R5, UR5, R20 ;  /* 0x0000000505057c24 */ /* 0x000fc4000f8e0214 */
[----:B0-----:R-:W-:Y:S02]  /*9e40*/  @P1 IMAD R14, R21, R22, R12 ;  /* 0x00000016150e1224 */ /* 0x001fe400078e020c */
[----:B------:R-:W-:Y:S01]  /*9e50*/  IMAD R15, R4, UR8, R15 ;  /* 0x00000008040f7c24 */ /* 0x000fe2000f8e020f */
[----:B------:R-:W-:Y:S01]  /*9e60*/  ULDC UR8, c[0x0][0x600] ;  /* 0x0001800000087ab9 */ /* 0x000fe20000000800 */
[----:B------:R-:W-:Y:S02]  /*9e70*/  IMAD R14, R5, UR9, R14 ;  /* 0x00000009050e7c24 */ /* 0x000fe4000f8e020e */
[----:B------:R-:W-:Y:S02]  /*9e80*/  IMAD R15, R15, UR8, R6 ;  /* 0x000000080f0f7c24 */ /* 0x000fe4000f8e0206 */
[----:B------:R-:W-:-:S03]  /*9e90*/  IMAD.MOV.U32 R4, RZ, RZ, 0x1 ;  /* 0x00000001ff047424 */ /* 0x000fc600078e00ff */
[----:B------:R-:W-:Y:S02]  /*9ea0*/  SEL R9, R15, R14, !P1 ;  /* 0x0000000e0f097207 */ /* 0x000fe40004800000 */
[----:B------:R-:W-:-:S07]  /*9eb0*/  SEL R7, R14, R15, !P1 ;  /* 0x0000000f0e077207 */ /* 0x000fce0004800000 */
.L_x_299:
[----:B------:R-:W-:Y:S05]  /*9ec0*/  BSYNC B1 ;  /* 0x0000000000017941 */ /* 0x000fea0003800000 */
.L_x_298:
[----:B------:R-:W-:-:S13]  /*9ed0*/  LOP3.LUT P1, RZ, R4, 0xff, RZ, 0xc0, !PT ;  /* 0x000000ff04ff7812 */ /* 0x000fda000782c0ff */
[----:B------:R-:W-:Y:S05]  /*9ee0*/  @P1 BRA `(.L_x_302) ;  /* 0xfffffff400181947 */ /* 0x000fea000383ffff */
[----:B------:R-:W-:Y:S05]  /*9ef0*/  BSYNC B0 ;  /* 0x0000000000007941 */ /* 0x000fea0003800000 */
.L_x_290:
[----:B------:R-:W-:-:S03]  /*9f00*/  UMOV UR8, 0xffffffff ;  /* 0xffffffff00087882 */ /* 0x000fc60000000000 */
[----:B------:R-:W-:Y:S05]  /*9f10*/  BRA.DIV UR8, `(.L_x_303) ;  /* 0x0000000208d07947 */ /* 0x000fea000b800000 */
[----:B------:R-:W-:-:S13]  /*9f20*/  ELECT P6, URZ, PT ;  /* 0x00000000003f782f */ /* 0x000fda00038c0000 */
.L_x_315:
[----:B------:R-:W-:Y:S04]  /*9f30*/  BSSY B0, `(.L_x_304) ;  /* 0x0000019000007945 */ /* 0x000fe80003800000 */
[----:B------:R-:W-:Y:S05]  /*9f40*/  @!P6 BRA `(.L_x_305) ;  /* 0x00000000005ce947 */ /* 0x000fea0003800000 */
[----:B------:R-:W-:-:S04]  /*9f50*/  LOP3.LUT R19, R19, 0x2, RZ, 0xfc, !PT ;  /* 0x0000000213137812 */ /* 0x000fc800078efcff */
[----:B------:R-:W-:-:S13]  /*9f60*/  ISETP.NE.AND P0, PT, R19, 0x3, PT ;  /* 0x000000031300780c */ /* 0x000fda0003f05270 */
[----:B------:R-:W-:Y:S05]  /*9f70*/  @!P0 BRA `(.L_x_306) ;  /* 0x0000000000048947 */ /* 0x000fea0003800000 */
[----:B------:R-:W-:Y:S01]  /*9f80*/  BPT.TRAP 0x1 ;  /* 0x000000040000795c */ /* 0x000fe20000300000 */
.L_x_306:
[----:B------:R-:W0:Y:S01]  /*9f90*/  S2R R5, SR_CgaCtaId ;  /* 0x0000000000057919 */ /* 0x000e220000008800 */
[----:B------:R-:W-:Y:S02]  /*9fa0*/  MOV R2, 0x400 ;  /* 0x0000040000027802 */ /* 0x000fe40000000f00 */
[----:B------:R-:W-:Y:S02]  /*9fb0*/  SHF.L.U32 R4, R3, 0x1f, RZ ;  /* 0x0000001f03047819 */ /* 0x000fe400000006ff */
[----:B0-----:R-:W-:-:S05]  /*9fc0*/  LEA R5, R5, R2, 0x18 ;  /* 0x0000000205057211 */ /* 0x001fca00078ec0ff */
[----:B------:R-:W-:-:S04]  /*9fd0*/  VIADD R5, R5, 0x10 ;  /* 0x0000001005057836 */ /* 0x000fc80000000000 */
[C---:B------:R-:W-:Y:S02]  /*9fe0*/  IMAD R7, R0.reuse, 0x8, R5 ;  /* 0x0000000800077824 */ /* 0x040fe400078e0205 */
[----:B------:R-:W-:Y:S02]  /*9ff0*/  VIADD R0, R0, 0x1 ;  /* 0x0000000100007836 */ /* 0x000fe40000000000 */
[----:B------:R-:W0:Y:S03]  /*a000*/  SYNCS.PHASECHK.TRANS64.TRYWAIT P0, [R7+URZ], R4 ;  /* 0x00000004070075a7 */ /* 0x000e26000800017f */
[----:B------:R-:W-:-:S04]  /*a010*/  ISETP.NE.AND P1, PT, R0, 0x2, PT ;  /* 0x000000020000780c */ /* 0x000fc80003f25270 */
[----:B------:R-:W-:Y:S02]  /*a020*/  SEL R2, RZ, 0x1, P1 ;  /* 0x00000001ff027807 */ /* 0x000fe40000800000 */
[----:B------:R-:W-:Y:S02]  /*a030*/  SEL R0, R0, RZ, P1 ;  /* 0x000000ff00007207 */ /* 0x000fe40000800000 */
[----:B------:R-:W-:Y:S01]  /*a040*/  LOP3.LUT R2, R3, R2, RZ, 0x3c, !PT ;  /* 0x0000000203027212 */ /* 0x000fe200078e3cff */
[----:B0-----:R-:W-:Y:S06]  /*a050*/  @!P0 BRA `(.L_x_307) ;  /* 0x0000000000a08947 */ /* 0x001fec0003800000 */
.L_x_316:
[----:B------:R-:W-:Y:S01]  /*a060*/  IMAD R5, R0, 0x8, R5 ;  /* 0x0000000800057824 */ /* 0x000fe200078e0205 */
[----:B------:R-:W-:-:S07]  /*a070*/  SHF.L.U32 R0, R2, 0x1f, RZ ;  /* 0x0000001f02007819 */ /* 0x000fce00000006ff */
.L_x_308:
[----:B-1----:R1:W2:Y:S02]  /*a080*/  SYNCS.PHASECHK.TRANS64.TRYWAIT P0, [R5+URZ], R0 ;  /* 0x00000000050075a7 */ /* 0x0022a4000800017f */
[----:B--2---:R-:W-:Y:S05]  /*a090*/  @!P0 NANOSLEEP.SYNCS 0x989680 ;  /* 0x009896800000895d */ /* 0x004fea0003900000 */
[----:B------:R-:W2:Y:S02]  /*a0a0*/  @!P0 SYNCS.PHASECHK.TRANS64 P0, [R5+URZ], R0 ;  /* 0x00000000050085a7 */ /* 0x000ea4000800007f */
[----:B--2---:R-:W-:Y:S05]  /*a0b0*/  @!P0 BRA `(.L_x_308) ;  /* 0xfffffffc00f08947 */ /* 0x004fea000383ffff */
.L_x_305:
[----:B------:R-:W-:Y:S05]  /*a0c0*/  BSYNC B0 ;  /* 0x0000000000007941 */ /* 0x000fea0003800000 */
.L_x_304:
[----:B------:R-:W-:Y:S05]  /*a0d0*/  EXIT ;  /* 0x000000000000794d */ /* 0x000fea0003800000 */
.L_x_17:
[----:B---3--:R3:W4:Y:S02]  /*a0e0*/  SYNCS.PHASECHK.TRANS64.TRYWAIT P1, [R3+URZ], R0 ;  /* 0x00000000030075a7 */ /* 0x008724000802017f */
[----:B----4-:R-:W-:Y:S05]  /*a0f0*/  @!P1 NANOSLEEP.SYNCS 0x989680 ;  /* 0x009896800000995d */ /* 0x010fea0003900000 */
[----:B------:R-:W4:Y:S02]  /*a100*/  @!P1 SYNCS.PHASECHK.TRANS64 P1, [R3+URZ], R0 ;  /* 0x00000000030095a7 */ /* 0x000f24000802007f */
[----:B----4-:R-:W-:Y:S05]  /*a110*/  @!P1 BRA `(.L_x_17) ;  /* 0xfffffffc00f09947 */ /* 0x010fea000383ffff */
[----:B------:R-:W-:Y:S05]  /*a120*/  BRA `(.L_x_16) ;  /* 0xffffff7000287947 */ /* 0x000fea000383ffff */
.L_x_22:
[----:B-1----:R-:W-:-:S04]  /*a130*/  IMAD.U32 R4, RZ, RZ, UR9 ;  /* 0x00000009ff047e24 */ /* 0x002fc8000f8e00ff */
[----:B------:R1:W2:Y:S03]  /*a140*/  SYNCS.PHASECHK.TRANS64.TRYWAIT P1, [R4+URZ], R3 ;  /* 0x00000003040075a7 */ /* 0x0002a6000802017f */
[----:B--2---:R-:W-:Y:S05]  /*a150*/  @!P1 NANOSLEEP.SYNCS 0x989680 ;  /* 0x009896800000995d */ /* 0x004fea0003900000 */
[----:B------:R-:W2:Y:S02]  /*a160*/  @!P1 SYNCS.PHASECHK.TRANS64 P1, [R4+URZ], R3 ;  /* 0x00000003040095a7 */ /* 0x000ea4000802007f */
[----:B--2---:R-:W-:Y:S05]  /*a170*/  @!P1 BRA `(.L_x_22) ;  /* 0xfffffffc00ec9947 */ /* 0x004fea000383ffff */
[----:B------:R-:W-:Y:S05]  /*a180*/  BRA `(.L_x_21) ;  /* 0xffffff7400947947 */ /* 0x000fea000383ffff */
.L_x_291:
[----:B------:R-:W-:Y:S01]  /*a190*/  BSSY B1, `(.L_x_309) ;  /* 0x0000006000017945 */ /* 0x000fe20003800000 */
[----:B------:R-:W-:-:S07]  /*a1a0*/  IMAD.MOV.U32 R15, RZ, RZ, -0x1 ;  /* 0xffffffffff0f7424 */ /* 0x000fce00078e00ff */
[----:B------:R-:W-:Y:S05]  /*a1b0*/  WARPSYNC.COLLECTIVE R15, `(.L_x_310) ;  /* 0x000000000f0c7348 */ /* 0x000fea0003c00000 */
[----:B------:R-:W-:Y:S02]  /*a1c0*/  ELECT P6, UR62, PT ;  /* 0x00000000003e782f */ /* 0x000fe400038c0000 */
[----:B------:R-:W-:Y:S01]  /*a1d0*/  MOV R14, UR62 ;  /* 0x0000003e000e7c02 */ /* 0x000fe20008000f00 */
[----:B------:R-:W-:Y:S10]  /*a1e0*/  ENDCOLLECTIVE ;  /* 0x000000000000791b */ /* 0x000ff40003800000 */
.L_x_310:
[----:B------:R-:W-:Y:S05]  /*a1f0*/  BSYNC B1 ;  /* 0x0000000000017941 */ /* 0x000fea0003800000 */
.L_x_309:
[----:B------:R-:W-:Y:S05]  /*a200*/  BRA `(.L_x_311) ;  /* 0xfffffff0005c7947 */ /* 0x000fea000383ffff */
.L_x_294:
[----:B0-----:R0:W1:Y:S02]  /*a210*/  SYNCS.PHASECHK.TRANS64.TRYWAIT P1, [R12+URZ+0x10], R7 ;  /* 0x000010070c0075a7 */ /* 0x001064000802017f */
[----:B-1----:R-:W-:Y:S05]  /*a220*/  @!P1 NANOSLEEP.SYNCS 0x989680 ;  /* 0x009896800000995d */ /* 0x002fea0003900000 */
[----:B------:R-:W1:Y:S02]  /*a230*/  @!P1 SYNCS.PHASECHK.TRANS64 P1, [R12+URZ+0x10], R7 ;  /* 0x000010070c0095a7 */ /* 0x000e64000802007f */
[----:B-1----:R-:W-:Y:S05]  /*a240*/  @!P1 BRA `(.L_x_294) ;  /* 0xfffffffc00f09947 */ /* 0x002fea000383ffff */
[----:B------:R-:W-:Y:S05]  /*a250*/  BRA `(.L_x_312) ;  /* 0xfffffff000907947 */ /* 0x000fea000383ffff */
.L_x_303:
[----:B------:R-:W-:Y:S01]  /*a260*/  BSSY B0, `(.L_x_313) ;  /* 0x0000006000007945 */ /* 0x000fe20003800000 */
[----:B------:R-:W-:-:S07]  /*a270*/  IMAD.MOV.U32 R15, RZ, RZ, -0x1 ;  /* 0xffffffffff0f7424 */ /* 0x000fce00078e00ff */
[----:B------:R-:W-:Y:S05]  /*a280*/  WARPSYNC.COLLECTIVE R15, `(.L_x_314) ;  /* 0x000000000f0c7348 */ /* 0x000fea0003c00000 */
[----:B------:R-:W-:Y:S02]  /*a290*/  ELECT P6, UR62, PT ;  /* 0x00000000003e782f */ /* 0x000fe400038c0000 */
[----:B------:R-:W-:Y:S01]  /*a2a0*/  MOV R14, UR62 ;  /* 0x0000003e000e7c02 */ /* 0x000fe20008000f00 */
[----:B------:R-:W-:Y:S10]  /*a2b0*/  ENDCOLLECTIVE ;  /* 0x000000000000791b */ /* 0x000ff40003800000 */
.L_x_314:
[----:B------:R-:W-:Y:S05]  /*a2c0*/  BSYNC B0 ;  /* 0x0000000000007941 */ /* 0x000fea0003800000 */
.L_x_313:
[----:B------:R-:W-:Y:S05]  /*a2d0*/  BRA `(.L_x_315) ;  /* 0xfffffffc00147947 */ /* 0x000fea000383ffff */
.L_x_307:
[----:B0-----:R0:W1:Y:S02]  /*a2e0*/  SYNCS.PHASECHK.TRANS64.TRYWAIT P0, [R7+URZ], R4 ;  /* 0x00000004070075a7 */ /* 0x001064000800017f */
[----:B-1----:R-:W-:Y:S05]  /*a2f0*/  @!P0 NANOSLEEP.SYNCS 0x989680 ;  /* 0x009896800000895d */ /* 0x002fea0003900000 */
[----:B------:R-:W1:Y:S02]  /*a300*/  @!P0 SYNCS.PHASECHK.TRANS64 P0, [R7+URZ], R4 ;  /* 0x00000004070085a7 */ /* 0x000e64000800007f */
[----:B-1----:R-:W-:Y:S05]  /*a310*/  @!P0 BRA `(.L_x_307) ;  /* 0xfffffffc00f08947 */ /* 0x002fea000383ffff */
[----:B------:R-:W-:Y:S05]  /*a320*/  BRA `(.L_x_316) ;  /* 0xfffffffc004c7947 */ /* 0x000fea000383ffff */
.L_x_317:
[----:B------:R-:W-:-:S00]  /*a330*/  BRA `(.L_x_317) ;  /* 0xfffffffc00fc7947 */ /* 0x000fc0000383ffff */
[----:B------:R-:W-:-:S00]  /*a340*/  NOP ;  /* 0x0000000000007918 */ /* 0x000fc00000000000 */
        /* <DEDUP_REMOVED lines=11> */
.L_x_318:


//--------------------- .nv.global.init           --------------------------
	.section	.nv.global.init,"aw",@progbits
.nv.global.init:
	.type		$str$22,@object
	.size		$str$22,($str$23 - $str$22)
$str$22:
        /*0000*/ 	.byte	0x6b, 0x5f, 0x74, 0x69, 0x6c, 0x65, 0x5f, 0x63, 0x6f, 0x75, 0x6e, 0x74, 0x20, 0x3e, 0x3d, 0x20
        /*0010*/ 	.byte	0x31, 0x00
	.type		$str$23,@object
	.size		$str$23,(__unnamed_1 - $str$23)
$str$23:
        /*0012*/ 	.byte	0x2f, 0x74, 0x6d, 0x70, 0x2f, 0x63, 0x75, 0x74, 0x6c, 0x61, 0x73, 0x73, 0x5f, 0x73, 0x77, 0x65
        /*0022*/ 	.byte	0x65, 0x70, 0x5f, 0x73, 0x72, 0x63, 0x2f, 0x69, 0x6e, 0x63, 0x6c, 0x75, 0x64, 0x65, 0x2f, 0x63
        /*0032*/ 	.byte	0x75, 0x74, 0x6c, 0x61, 0x73, 0x73, 0x2f, 0x67, 0x65, 0x6d, 0x6d, 0x2f, 0x63, 0x6f, 0x6c, 0x6c
        /*0042*/ 	.byte	0x65, 0x63, 0x74, 0x69, 0x76, 0x65, 0x2f, 0x73, 0x6d, 0x39, 0x30, 0x5f, 0x6d, 0x6d, 0x61, 0x5f
        /*0052*/ 	.byte	0x74, 0x6d, 0x61, 0x5f, 0x67, 0x6d, 0x6d, 0x61, 0x5f, 0x73, 0x73, 0x5f, 0x77, 0x61, 0x72, 0x70
        /*0062*/ 	.byte	0x73, 0x70, 0x65, 0x63, 0x69, 0x61, 0x6c, 0x69, 0x7a, 0x65, 0x64, 0x2e, 0x68, 0x70, 0x70, 0x00
	.type		__unnamed_1,@object
	.size		__unnamed_1,(.L_0 - __unnamed_1)
__unnamed_1:
        /*0072*/ 	.byte	0x76, 0x6f, 0x69, 0x64, 0x20, 0x63, 0x75, 0x74, 0x6c, 0x61, 0x73, 0x73, 0x3a, 0x3a, 0x67, 0x65
        /* <DEDUP_REMOVED lines=175> */
        /*0b72*/ 	.byte	0x74, 0x79, 0x5d, 0x00
.L_0:


//--------------------- .nv.shared._ZN7cutlass13device_kernelINS_4gemm6kernel13GemmUniversalIN4cute5tupleIJiiiiEEENS1_10collective13CollectiveMmaINS1_34MainloopSm90TmaGmmaWarpSpecializedILi2ENS5_IJNS4_1CILi1EEESB_SB_EEENS1_35KernelTmaWarpSpecializedCooperativeEEENS5_IJNSA_ILi128EEENSA_ILi256EEENSA_ILi64EEEEEEfNS5_IJlSB_lEEEfSJ_NS4_8TiledMMAINS4_8MMA_AtomIJNS4_4SM904GMMA30MMA_64x256x8_F32TF32TF32_SS_TNILNSN_7ScaleInE1ELSP_1EEEEEENS4_6LayoutINS5_IJNSA_ILi2EEESB_SB_EEENS5_IJSB_NSA_ILi0EEESV_EEEEENS5_IJNS4_10UnderscoreESY_SY_EEEEENS4_13SM90_TMA_LOADENS4_14ComposedLayoutINS4_7SwizzleILi3ELi4ELi3EEENS4_18smem_ptr_flag_bitsILi32EEENSS_INS5_IJNSA_ILi8EEENSA_ILi32EEEEEENS5_IJS18_SB_EEEEEEEvNS4_8identityES11_S1C_vS1D_EENS_8epilogue10collective6detail29Sm90TmaWarpSpecializedAdapterINS1G_15DefaultEpilogueIfSJ_SJ_NS1F_6thread17LinearCombinationIfLi1EffLNS1K_9ScaleType4KindE0ELNS_15FloatRoundStyleE2EfEENS1_15EpilogueDefaultEEEEEvvEEEEvNT_6ParamsE --------------------------
	.section	.nv.shared._ZN7cutlass13device_kernelINS_4gemm6kernel13GemmUniversalIN4cute5tupleIJiiiiEEENS1_10collective13CollectiveMmaINS1_34MainloopSm90TmaGmmaWarpSpecializedILi2ENS5_IJNS4_1CILi1EEESB_SB_EEENS1_35KernelTmaWarpSpecializedCooperativeEEENS5_IJNSA_ILi128EEENSA_ILi256EEENSA_ILi64EEEEEEfNS5_IJlSB_lEEEfSJ_NS4_8TiledMMAINS4_8MMA_AtomIJNS4_4SM904GMMA30MMA_64x256x8_F32TF32TF32_SS_TNILNSN_7ScaleInE1ELSP_1EEEEEENS4_6LayoutINS5_IJNSA_ILi2EEESB_SB_EEENS5_IJSB_NSA_ILi0EEESV_EEEEENS5_IJNS4_10UnderscoreESY_SY_EEEEENS4_13SM90_TMA_LOADENS4_14ComposedLayoutINS4_7SwizzleILi3ELi4ELi3EEENS4_18smem_ptr_flag_bitsILi32EEENSS_INS5_IJNSA_ILi8EEENSA_ILi32EEEEEENS5_IJS18_SB_EEEEEEEvNS4_8identityES11_S1C_vS1D_EENS_8epilogue10collective6detail29Sm90TmaWarpSpecializedAdapterINS1G_15DefaultEpilogueIfSJ_SJ_NS1F_6thread17LinearCombinationIfLi1EffLNS1K_9ScaleType4KindE0ELNS_15FloatRoundStyleE2EfEENS1_15EpilogueDefaultEEEEEvvEEEEvNT_6ParamsE,"aw",@nobits
	.sectionflags	@""
	.align	16
	.zero		1024


//--------------------- .nv.shared.reserved.0     --------------------------
	.section	.nv.shared.reserved.0,"aw",@nobits
	.weak		__nv_reservedSMEM_offset_0_alias
	.size		__nv_reservedSMEM_offset_0_alias, 0, 0
	.other		__nv_reservedSMEM_offset_0_alias,@"STO_CUDA_RESERVED_SHARED STV_DEFAULT"
__nv_reservedSMEM_offset_0_alias:
	.zero		0


//--------------------- .nv.global                --------------------------
	.section	.nv.global,"aw",@nobits
.nv.global:
	.type		_ZN40_INTERNAL_0d343b93_4_k_cu_7ce282c8_262794cute1_E,@object
	.size		_ZN40_INTERNAL_0d343b93_4_k_cu_7ce282c8_262794cute1_E,(_ZN40_INTERNAL_0d343b93_4_k_cu_7ce282c8_262794cuda3std3__45__cpo6cbeginE - _ZN40_INTERNAL_0d343b93_4_k_cu_7ce282c8_262794cute1_E)
_ZN40_INTERNAL_0d343b93_4_k_cu_7ce282c8_262794cute1_E:
	.zero		1
	.type		_ZN40_INTERNAL_0d343b93_4_k_cu_7ce282c8_262794cuda3std3__45__cpo6cbeginE,@object
	.size		_ZN40_INTERNAL_0d343b93_4_k_cu_7ce282c8_262794cuda3std3__45__cpo6cbeginE,(_ZN40_INTERNAL_0d343b93_4_k_cu_7ce282c8_262794cuda3std3__48in_placeE - _ZN40_INTERNAL_0d343b93_4_k_cu_7ce282c8_262794cuda3std3__45__cpo6cbeginE)
_ZN40_INTERNAL_0d343b93_4_k_cu_7ce282c8_262794cuda3std3__45__cpo6cbeginE:
	.zero		1
	.type		_ZN40_INTERNAL_0d343b93_4_k_cu_7ce282c8_262794cuda3std3__48in_placeE,@object
	.size		_ZN40_INTERNAL_0d343b93_4_k_cu_7ce282c8_262794cuda3std3__48in_placeE,(_ZN40_INTERNAL_0d343b93_4_k_cu_7ce282c8_262794cuda3std6ranges3__45__cpo9iter_moveE - _ZN40_INTERNAL_0d343b93_4_k_cu_7ce282c8_262794cuda3std3__48in_placeE)
_ZN40_INTERNAL_0d343b93_4_k_cu_7ce282c8_262794cuda3std3__48in_placeE:
	.zero		1
	.type		_ZN40_INTERNAL_0d343b93_4_k_cu_7ce282c8_262794cuda3std6ranges3__45__cpo9iter_moveE,@object
	.size		_ZN40_INTERNAL_0d343b93_4_k_cu_7ce282c8_262794cuda3std6ranges3__45__cpo9iter_moveE,(_ZN40_INTERNAL_0d343b93_4_k_cu_7ce282c8_262794cuda3std3__45__cpo5beginE - _ZN40_INTERNAL_0d343b93_4_k_cu_7ce282c8_262794cuda3std6ranges3__45__cpo9iter_moveE)
_ZN40_INTERNAL_0d343b93_4_k_cu_7ce282c8_262794cuda3std6ranges3__45__cpo9iter_moveE:
	.zero		1
	.type		_ZN40_INTERNAL_0d343b93_4_k_cu_7ce282c8_262794cuda3std3__45__cpo5beginE,@object
	.size		_ZN40_INTERNAL_0d343b93_4_k_cu_7ce282c8_262794cuda3std3__45__cpo5beginE,(_ZN40_INTERNAL_0d343b93_4_k_cu_7ce282c8_262794cuda3std3__442_GLOBAL__N__0d343b93_4_k_cu_7ce282c8_262796ignoreE - _ZN40_INTERNAL_0d343b93_4_k_cu_7ce282c8_262794cuda3std3__45__cpo5beginE)
_ZN40_INTERNAL_0d343b93_4_k_cu_7ce282c8_262794cuda3std3__45__cpo5beginE:
	.zero		1
	.type		_ZN40_INTERNAL_0d343b93_4_k_cu_7ce282c8_262794cuda3std3__442_GLOBAL__N__0d343b93_4_k_cu_7ce282c8_262796ignoreE,@object
	.size		_ZN40_INTERNAL_0d343b93_4_k_cu_7ce282c8_262794cuda3std3__442_GLOBAL__N__0d343b93_4_k_cu_7ce282c8_262796ignoreE,(_ZN40_INTERNAL_0d343b93_4_k_cu_7ce282c8_262794cute7productE - _ZN40_INTERNAL_0d343b93_4_k_cu_7ce282c8_262794cuda3std3__442_GLOBAL__N__0d343b93_4_k_cu_7ce282c8_262796ignoreE)
_ZN40_INTERNAL_0d343b93_4_k_cu_7ce282c8_262794cuda3std3__442_GLOBAL__N__0d343b93_4_k_cu_7ce282c8_262796ignoreE:
	.zero		1
	.type		_ZN40_INTERNAL_0d343b93_4_k_cu_7ce282c8_262794cute7productE,@object
	.size		_ZN40_INTERNAL_0d343b93_4_k_cu_7ce282c8_262794cute7productE,(_ZN40_INTERNAL_0d343b93_4_k_cu_7ce282c8_262794cuda3std3__45__cpo3endE - _ZN40_INTERNAL_0d343b93_4_k_cu_7ce282c8_262794cute7productE)
_ZN40_INTERNAL_0d343b93_4_k_cu_7ce282c8_262794cute7productE:
	.zero		1
	.type		_ZN40_INTERNAL_0d343b93_4_k_cu_7ce282c8_262794cuda3std3__45__cpo3endE,@object
	.size		_ZN40_INTERNAL_0d343b93_4_k_cu_7ce282c8_262794cuda3std3__45__cpo3endE,(_ZN40_INTERNAL_0d343b93_4_k_cu_7ce282c8_262794cuda3std3__419piecewise_constructE - _ZN40_INTERNAL_0d343b93_4_k_cu_7ce282c8_262794cuda3std3__45__cpo3endE)
_ZN40_INTERNAL_0d343b93_4_k_cu_7ce282c8_262794cuda3std3__45__cpo3endE:
	.zero		1
	.type		_ZN40_INTERNAL_0d343b93_4_k_cu_7ce282c8_262794cuda3std3__419piecewise_constructE,@object
	.size		_ZN40_INTERNAL_0d343b93_4_k_cu_7ce282c8_262794cuda3std3__419piecewise_constructE,(_ZN40_INTERNAL_0d343b93_4_k_cu_7ce282c8_262794cuda3std3__45__cpo4cendE - _ZN40_INTERNAL_0d343b93_4_k_cu_7ce282c8_262794cuda3std3__419piecewise_constructE)
_ZN40_INTERNAL_0d343b93_4_k_cu_7ce282c8_262794cuda3std3__419piecewise_constructE:
	.zero		1
	.type		_ZN40_INTERNAL_0d343b93_4_k_cu_7ce282c8_262794cuda3std3__45__cpo4cendE,@object
	.size		_ZN40_INTERNAL_0d343b93_4_k_cu_7ce282c8_262794cuda3std3__45__cpo4cendE,(_ZN40_INTERNAL_0d343b93_4_k_cu_7ce282c8_262794cuda3std6ranges3__45__cpo4swapE - _ZN40_INTERNAL_0d343b93_4_k_cu_7ce282c8_262794cuda3std3__45__cpo4cendE)
_ZN40_INTERNAL_0d343b93_4_k_cu_7ce282c8_262794cuda3std3__45__cpo4cendE:
	.zero		1
	.type		_ZN40_INTERNAL_0d343b93_4_k_cu_7ce282c8_262794cuda3std6ranges3__45__cpo4swapE,@object
	.size		_ZN40_INTERNAL_0d343b93_4_k_cu_7ce282c8_262794cuda3std6ranges3__45__cpo4swapE,(.L_8 - _ZN40_INTERNAL_0d343b93_4_k_cu_7ce282c8_262794cuda3std6ranges3__45__cpo4swapE)
_ZN40_INTERNAL_0d343b93_4_k_cu_7ce282c8_262794cuda3std6ranges3__45__cpo4swapE:
	.zero		1
.L_8:


//--------------------- .nv.constant0._ZN7cutlass13device_kernelINS_4gemm6kernel13GemmUniversalIN4cute5tupleIJiiiiEEENS1_10collective13CollectiveMmaINS1_34MainloopSm90TmaGmmaWarpSpecializedILi2ENS5_IJNS4_1CILi1EEESB_SB_EEENS1_35KernelTmaWarpSpecializedCooperativeEEENS5_IJNSA_ILi128EEENSA_ILi256EEENSA_ILi64EEEEEEfNS5_IJlSB_lEEEfSJ_NS4_8TiledMMAINS4_8MMA_AtomIJNS4_4SM904GMMA30MMA_64x256x8_F32TF32TF32_SS_TNILNSN_7ScaleInE1ELSP_1EEEEEENS4_6LayoutINS5_IJNSA_ILi2EEESB_SB_EEENS5_IJSB_NSA_ILi0EEESV_EEEEENS5_IJNS4_10UnderscoreESY_SY_EEEEENS4_13SM90_TMA_LOADENS4_14ComposedLayoutINS4_7SwizzleILi3ELi4ELi3EEENS4_18smem_ptr_flag_bitsILi32EEENSS_INS5_IJNSA_ILi8EEENSA_ILi32EEEEEENS5_IJS18_SB_EEEEEEEvNS4_8identityES11_S1C_vS1D_EENS_8epilogue10collective6detail29Sm90TmaWarpSpecializedAdapterINS1G_15DefaultEpilogueIfSJ_SJ_NS1F_6thread17LinearCombinationIfLi1EffLNS1K_9ScaleType4KindE0ELNS_15FloatRoundStyleE2EfEENS1_15EpilogueDefaultEEEEEvvEEEEvNT_6ParamsE --------------------------
	.section	.nv.constant0._ZN7cutlass13device_kernelINS_4gemm6kernel13GemmUniversalIN4cute5tupleIJiiiiEEENS1_10collective13CollectiveMmaINS1_34MainloopSm90TmaGmmaWarpSpecializedILi2ENS5_IJNS4_1CILi1EEESB_SB_EEENS1_35KernelTmaWarpSpecializedCooperativeEEENS5_IJNSA_ILi128EEENSA_ILi256EEENSA_ILi64EEEEEEfNS5_IJlSB_lEEEfSJ_NS4_8TiledMMAINS4_8MMA_AtomIJNS4_4SM904GMMA30MMA_64x256x8_F32TF32TF32_SS_TNILNSN_7ScaleInE1ELSP_1EEEEEENS4_6LayoutINS5_IJNSA_ILi2EEESB_SB_EEENS5_IJSB_NSA_ILi0EEESV_EEEEENS5_IJNS4_10UnderscoreESY_SY_EEEEENS4_13SM90_TMA_LOADENS4_14ComposedLayoutINS4_7SwizzleILi3ELi4ELi3EEENS4_18smem_ptr_flag_bitsILi32EEENSS_INS5_IJNSA_ILi8EEENSA_ILi32EEEEEENS5_IJS18_SB_EEEEEEEvNS4_8identityES11_S1C_vS1D_EENS_8epilogue10collective6detail29Sm90TmaWarpSpecializedAdapterINS1G_15DefaultEpilogueIfSJ_SJ_NS1F_6thread17LinearCombinationIfLi1EffLNS1K_9ScaleType4KindE0ELNS_15FloatRoundStyleE2EfEENS1_15EpilogueDefaultEEEEEvvEEEEvNT_6ParamsE,"a",@progbits
	.sectionflags	@""
	.align	4
.nv.constant0._ZN7cutlass13device_kernelINS_4gemm6kernel13GemmUniversalIN4cute5tupleIJiiiiEEENS1_10collective13CollectiveMmaINS1_34MainloopSm90TmaGmmaWarpSpecializedILi2ENS5_IJNS4_1CILi1EEESB_SB_EEENS1_35KernelTmaWarpSpecializedCooperativeEEENS5_IJNSA_ILi128EEENSA_ILi256EEENSA_ILi64EEEEEEfNS5_IJlSB_lEEEfSJ_NS4_8TiledMMAINS4_8MMA_AtomIJNS4_4SM904GMMA30MMA_64x256x8_F32TF32TF32_SS_TNILNSN_7ScaleInE1ELSP_1EEEEEENS4_6LayoutINS5_IJNSA_ILi2EEESB_SB_EEENS5_IJSB_NSA_ILi0EEESV_EEEEENS5_IJNS4_10UnderscoreESY_SY_EEEEENS4_13SM90_TMA_LOADENS4_14ComposedLayoutINS4_7SwizzleILi3ELi4ELi3EEENS4_18smem_ptr_flag_bitsILi32EEENSS_INS5_IJNSA_ILi8EEENSA_ILi32EEEEEENS5_IJS18_SB_EEEEEEEvNS4_8identityES11_S1C_vS1D_EENS_8epilogue10collective6detail29Sm90TmaWarpSpecializedAdapterINS1G_15DefaultEpilogueIfSJ_SJ_NS1F_6thread17LinearCombinationIfLi1EffLNS1K_9ScaleType4KindE0ELNS_15FloatRoundStyleE2EfEENS1_15EpilogueDefaultEEEEEvvEEEEvNT_6ParamsE:
	.zero		1664


//--------------------- SYMBOLS --------------------------

	.type		.nv.reservedSmem.offset0,@object
	.size		.nv.reservedSmem.offset0,0x4
	.type		__assertfail,@function
